	.target	sm_100a

	.elftype	@"ET_EXEC"


//--------------------- .note.nv.tkinfo           --------------------------
	.section	.note.nv.tkinfo,"",@"SHT_NOTE"
	.sectionflags	@"SHF_NOTE_NV_TKINFO"
	.tkinfo
        /*0018*/ 	.word	0x00000002
        /*0030*/ 	.string	""
        /*0030*/ 	.string	"ptxas"
        /*0030*/ 	.string	"Cuda compilation tools, release 13.0, V13.0.88"
        /*0030*/ 	.string	"Build cuda_13.0.r13.0/compiler.36424714_0"
        /*0030*/ 	.string	"-arch sm_100a -m 64 "



//--------------------- .note.nv.cuinfo           --------------------------
	.section	.note.nv.cuinfo,"",@"SHT_NOTE"
	.sectionflags	@"SHF_NOTE_NV_CUINFO"
        /*0018*/ 	.short	0x0002
        /*001a*/ 	.short	0x0064
        /*001c*/ 	.short	0x0082
	.zero		2


//--------------------- .nv.info                  --------------------------
	.section	.nv.info,"",@"SHT_CUDA_INFO"
	.align	4


	//----- nvinfo : EIATTR_REGCOUNT
	.align		4
        /*0000*/ 	.byte	0x04, 0x2f
        /*0002*/ 	.short	(.L_19 - .L_18)
	.align		4
.L_18:
        /*0004*/ 	.word	index@(_ZN7cutlass13device_kernelINS_4gemm6kernel13GemmUniversalIN4cute5tupleIJiiiiEEENS1_10collective13CollectiveMmaINS1_35MainloopSm100TmaUmmaWarpSpecializedILi5ELi2ELi4ENS5_IJNS4_1CILi8EEENSA_ILi1EEESC_EEEEENS5_IJNSA_ILi128EEESF_NSA_ILi64EEEEEENS_6half_tENS5_IJSC_llEEESI_NS5_IJlSC_lEEENS4_8TiledMMAINS4_8MMA_AtomIJNS4_26SM100_MMA_F16BF16_2x1SM_SSISI_SI_fLi128ELi128ELNS4_4UMMA5MajorE1ELSP_0ELNSO_7ScaleInE0ELSQ_0EEEEEENS4_6LayoutINS5_IJSC_SC_SC_EEENS5_IJNSA_ILi0EEESV_SV_EEEEENS5_IJNS4_10UnderscoreESY_SY_EEEEENS4_18SM100_TMA_2SM_LOADENS4_14ComposedLayoutINS4_7SwizzleILi3ELi4ELi3EEENS4_18smem_ptr_flag_bitsILi16EEENST_INS5_IJSG_SB_EEENS5_IJSC_SG_EEEEEEEvNS4_8identityENS4_28SM100_TMA_2SM_LOAD_MULTICASTENS12_IS14_S16_NST_INS5_IJSB_SG_EEENS5_IJSG_SC_EEEEEEEvS1B_EENS_8epilogue10collective18CollectiveEpilogueINS1I_23Sm100TmaWarpSpecializedILi4ELi2ELi16ELb1ELb0EEEJNS5_IJSG_SF_SG_EEENS5_IJNST_ISG_SC_EENST_INS5_IJNSA_ILi16EEENSA_ILi2EEEEEES18_EEEEESI_SK_SI_SK_NS1I_6fusion15FusionCallbacksIS1M_NS1U_17LinearCombinationISI_fSI_fLNS_15FloatRoundStyleE2EEES1N_S1T_JEEENS4_5SM1004TMEM4LOAD26SM100_TMEM_LOAD_32dp32b16xENS4_13SM90_TMA_LOADENS12_INS13_ILi1ELi4ELi3EEES16_NST_INS5_IJSB_S1P_EEENS5_IJS1P_SC_EEEEEEENS4_39AutoVectorizingCopyWithAssumedAlignmentILi128EEENS4_14SM90_TMA_STOREES29_S2B_S2B_EEEvvEEEEvNT_6ParamsE)
        /*0008*/ 	.word	0x00000044


	//----- nvinfo : EIATTR_FRAME_SIZE
	.align		4
.L_19:
        /*000c*/ 	.byte	0x04, 0x11
        /*000e*/ 	.short	(.L_21 - .L_20)
	.align		4
.L_20:
        /*0010*/ 	.word	index@($__internal_2_$__cuda_sm10x_tcgen05_guardrail_trap_unallocated_columns_being_dealloced)
        /*0014*/ 	.word	0x00000000


	//----- nvinfo : EIATTR_FRAME_SIZE
	.align		4
.L_21:
        /*0018*/ 	.byte	0x04, 0x11
        /*001a*/ 	.short	(.L_23 - .L_22)
	.align		4
.L_22:
        /*001c*/ 	.word	index@($__internal_1_$__cuda_sm10x_tcgen05_guardrail_trap_phase_invalid_during_alloc)
        /*0020*/ 	.word	0x00000000


	//----- nvinfo : EIATTR_FRAME_SIZE
	.align		4
.L_23:
        /*0024*/ 	.byte	0x04, 0x11
        /*0026*/ 	.short	(.L_25 - .L_24)
	.align		4
.L_24:
        /*0028*/ 	.word	index@($__internal_0_$__cuda_sm10x_tcgen05_guardrail_trap_col_being_dealloced_not_returned_by_alloc)
        /*002c*/ 	.word	0x00000000


	//----- nvinfo : EIATTR_FRAME_SIZE
	.align		4
.L_25:
        /*0030*/ 	.byte	0x04, 0x11
        /*0032*/ 	.short	(.L_27 - .L_26)
	.align		4
.L_26:
        /*0034*/ 	.word	index@(_ZN7cutlass13device_kernelINS_4gemm6kernel13GemmUniversalIN4cute5tupleIJiiiiEEENS1_10collective13CollectiveMmaINS1_35MainloopSm100TmaUmmaWarpSpecializedILi5ELi2ELi4ENS5_IJNS4_1CILi8EEENSA_ILi1EEESC_EEEEENS5_IJNSA_ILi128EEESF_NSA_ILi64EEEEEENS_6half_tENS5_IJSC_llEEESI_NS5_IJlSC_lEEENS4_8TiledMMAINS4_8MMA_AtomIJNS4_26SM100_MMA_F16BF16_2x1SM_SSISI_SI_fLi128ELi128ELNS4_4UMMA5MajorE1ELSP_0ELNSO_7ScaleInE0ELSQ_0EEEEEENS4_6LayoutINS5_IJSC_SC_SC_EEENS5_IJNSA_ILi0EEESV_SV_EEEEENS5_IJNS4_10UnderscoreESY_SY_EEEEENS4_18SM100_TMA_2SM_LOADENS4_14ComposedLayoutINS4_7SwizzleILi3ELi4ELi3EEENS4_18smem_ptr_flag_bitsILi16EEENST_INS5_IJSG_SB_EEENS5_IJSC_SG_EEEEEEEvNS4_8identityENS4_28SM100_TMA_2SM_LOAD_MULTICASTENS12_IS14_S16_NST_INS5_IJSB_SG_EEENS5_IJSG_SC_EEEEEEEvS1B_EENS_8epilogue10collective18CollectiveEpilogueINS1I_23Sm100TmaWarpSpecializedILi4ELi2ELi16ELb1ELb0EEEJNS5_IJSG_SF_SG_EEENS5_IJNST_ISG_SC_EENST_INS5_IJNSA_ILi16EEENSA_ILi2EEEEEES18_EEEEESI_SK_SI_SK_NS1I_6fusion15FusionCallbacksIS1M_NS1U_17LinearCombinationISI_fSI_fLNS_15FloatRoundStyleE2EEES1N_S1T_JEEENS4_5SM1004TMEM4LOAD26SM100_TMEM_LOAD_32dp32b16xENS4_13SM90_TMA_LOADENS12_INS13_ILi1ELi4ELi3EEES16_NST_INS5_IJSB_S1P_EEENS5_IJS1P_SC_EEEEEEENS4_39AutoVectorizingCopyWithAssumedAlignmentILi128EEENS4_14SM90_TMA_STOREES29_S2B_S2B_EEEvvEEEEvNT_6ParamsE)
        /*0038*/ 	.word	0x00000000


	//----- nvinfo : EIATTR_MIN_STACK_SIZE
	.align		4
.L_27:
        /*003c*/ 	.byte	0x04, 0x12
        /*003e*/ 	.short	(.L_29 - .L_28)
	.align		4
.L_28:
        /*0040*/ 	.word	index@(_ZN7cutlass13device_kernelINS_4gemm6kernel13GemmUniversalIN4cute5tupleIJiiiiEEENS1_10collective13CollectiveMmaINS1_35MainloopSm100TmaUmmaWarpSpecializedILi5ELi2ELi4ENS5_IJNS4_1CILi8EEENSA_ILi1EEESC_EEEEENS5_IJNSA_ILi128EEESF_NSA_ILi64EEEEEENS_6half_tENS5_IJSC_llEEESI_NS5_IJlSC_lEEENS4_8TiledMMAINS4_8MMA_AtomIJNS4_26SM100_MMA_F16BF16_2x1SM_SSISI_SI_fLi128ELi128ELNS4_4UMMA5MajorE1ELSP_0ELNSO_7ScaleInE0ELSQ_0EEEEEENS4_6LayoutINS5_IJSC_SC_SC_EEENS5_IJNSA_ILi0EEESV_SV_EEEEENS5_IJNS4_10UnderscoreESY_SY_EEEEENS4_18SM100_TMA_2SM_LOADENS4_14ComposedLayoutINS4_7SwizzleILi3ELi4ELi3EEENS4_18smem_ptr_flag_bitsILi16EEENST_INS5_IJSG_SB_EEENS5_IJSC_SG_EEEEEEEvNS4_8identityENS4_28SM100_TMA_2SM_LOAD_MULTICASTENS12_IS14_S16_NST_INS5_IJSB_SG_EEENS5_IJSG_SC_EEEEEEEvS1B_EENS_8epilogue10collective18CollectiveEpilogueINS1I_23Sm100TmaWarpSpecializedILi4ELi2ELi16ELb1ELb0EEEJNS5_IJSG_SF_SG_EEENS5_IJNST_ISG_SC_EENST_INS5_IJNSA_ILi16EEENSA_ILi2EEEEEES18_EEEEESI_SK_SI_SK_NS1I_6fusion15FusionCallbacksIS1M_NS1U_17LinearCombinationISI_fSI_fLNS_15FloatRoundStyleE2EEES1N_S1T_JEEENS4_5SM1004TMEM4LOAD26SM100_TMEM_LOAD_32dp32b16xENS4_13SM90_TMA_LOADENS12_INS13_ILi1ELi4ELi3EEES16_NST_INS5_IJSB_S1P_EEENS5_IJS1P_SC_EEEEEEENS4_39AutoVectorizingCopyWithAssumedAlignmentILi128EEENS4_14SM90_TMA_STOREES29_S2B_S2B_EEEvvEEEEvNT_6ParamsE)
        /*0044*/ 	.word	0x00000000
.L_29:


//--------------------- .nv.compat                --------------------------
	.section	.nv.compat,"",@"SHT_CUDA_COMPAT_INFO"
	.align	4
        /*0000*/ 	.byte	0x02, 0x09, 0x01, 0x00, 0x02, 0x02, 0x02, 0x00, 0x02, 0x05, 0x05, 0x00, 0x03, 0x07, 0x01, 0x01
        /*0010*/ 	.byte	0x02, 0x03, 0x01, 0x00, 0x02, 0x06, 0x01, 0x00, 0x04, 0x0b, 0x08, 0x00, 0x09, 0x00, 0x00, 0x00
        /*0020*/ 	.byte	0x00, 0x00, 0x00, 0x00


//--------------------- .nv.info._ZN7cutlass13device_kernelINS_4gemm6kernel13GemmUniversalIN4cute5tupleIJiiiiEEENS1_10collective13CollectiveMmaINS1_35MainloopSm100TmaUmmaWarpSpecializedILi5ELi2ELi4ENS5_IJNS4_1CILi8EEENSA_ILi1EEESC_EEEEENS5_IJNSA_ILi128EEESF_NSA_ILi64EEEEEENS_6half_tENS5_IJSC_llEEESI_NS5_IJlSC_lEEENS4_8TiledMMAINS4_8MMA_AtomIJNS4_26SM100_MMA_F16BF16_2x1SM_SSISI_SI_fLi128ELi128ELNS4_4UMMA5MajorE1ELSP_0ELNSO_7ScaleInE0ELSQ_0EEEEEENS4_6LayoutINS5_IJSC_SC_SC_EEENS5_IJNSA_ILi0EEESV_SV_EEEEENS5_IJNS4_10UnderscoreESY_SY_EEEEENS4_18SM100_TMA_2SM_LOADENS4_14ComposedLayoutINS4_7SwizzleILi3ELi4ELi3EEENS4_18smem_ptr_flag_bitsILi16EEENST_INS5_IJSG_SB_EEENS5_IJSC_SG_EEEEEEEvNS4_8identityENS4_28SM100_TMA_2SM_LOAD_MULTICASTENS12_IS14_S16_NST_INS5_IJSB_SG_EEENS5_IJSG_SC_EEEEEEEvS1B_EENS_8epilogue10collective18CollectiveEpilogueINS1I_23Sm100TmaWarpSpecializedILi4ELi2ELi16ELb1ELb0EEEJNS5_IJSG_SF_SG_EEENS5_IJNST_ISG_SC_EENST_INS5_IJNSA_ILi16EEENSA_ILi2EEEEEES18_EEEEESI_SK_SI_SK_NS1I_6fusion15FusionCallbacksIS1M_NS1U_17LinearCombinationISI_fSI_fLNS_15FloatRoundStyleE2EEES1N_S1T_JEEENS4_5SM1004TMEM4LOAD26SM100_TMEM_LOAD_32dp32b16xENS4_13SM90_TMA_LOADENS12_INS13_ILi1ELi4ELi3EEES16_NST_INS5_IJSB_S1P_EEENS5_IJS1P_SC_EEEEEEENS4_39AutoVectorizingCopyWithAssumedAlignmentILi128EEENS4_14SM90_TMA_STOREES29_S2B_S2B_EEEvvEEEEvNT_6ParamsE --------------------------
	.section	.nv.info._ZN7cutlass13device_kernelINS_4gemm6kernel13GemmUniversalIN4cute5tupleIJiiiiEEENS1_10collective13CollectiveMmaINS1_35MainloopSm100TmaUmmaWarpSpecializedILi5ELi2ELi4ENS5_IJNS4_1CILi8EEENSA_ILi1EEESC_EEEEENS5_IJNSA_ILi128EEESF_NSA_ILi64EEEEEENS_6half_tENS5_IJSC_llEEESI_NS5_IJlSC_lEEENS4_8TiledMMAINS4_8MMA_AtomIJNS4_26SM100_MMA_F16BF16_2x1SM_SSISI_SI_fLi128ELi128ELNS4_4UMMA5MajorE1ELSP_0ELNSO_7ScaleInE0ELSQ_0EEEEEENS4_6LayoutINS5_IJSC_SC_SC_EEENS5_IJNSA_ILi0EEESV_SV_EEEEENS5_IJNS4_10UnderscoreESY_SY_EEEEENS4_18SM100_TMA_2SM_LOADENS4_14ComposedLayoutINS4_7SwizzleILi3ELi4ELi3EEENS4_18smem_ptr_flag_bitsILi16EEENST_INS5_IJSG_SB_EEENS5_IJSC_SG_EEEEEEEvNS4_8identityENS4_28SM100_TMA_2SM_LOAD_MULTICASTENS12_IS14_S16_NST_INS5_IJSB_SG_EEENS5_IJSG_SC_EEEEEEEvS1B_EENS_8epilogue10collective18CollectiveEpilogueINS1I_23Sm100TmaWarpSpecializedILi4ELi2ELi16ELb1ELb0EEEJNS5_IJSG_SF_SG_EEENS5_IJNST_ISG_SC_EENST_INS5_IJNSA_ILi16EEENSA_ILi2EEEEEES18_EEEEESI_SK_SI_SK_NS1I_6fusion15FusionCallbacksIS1M_NS1U_17LinearCombinationISI_fSI_fLNS_15FloatRoundStyleE2EEES1N_S1T_JEEENS4_5SM1004TMEM4LOAD26SM100_TMEM_LOAD_32dp32b16xENS4_13SM90_TMA_LOADENS12_INS13_ILi1ELi4ELi3EEES16_NST_INS5_IJSB_S1P_EEENS5_IJS1P_SC_EEEEEEENS4_39AutoVectorizingCopyWithAssumedAlignmentILi128EEENS4_14SM90_TMA_STOREES29_S2B_S2B_EEEvvEEEEvNT_6ParamsE,"",@"SHT_CUDA_INFO"
	.sectionflags	@""
	.align	4


	//----- nvinfo : EIATTR_CUDA_API_VERSION
	.align		4
        /*0000*/ 	.byte	0x04, 0x37
        /*0002*/ 	.short	(.L_31 - .L_30)
.L_30:
        /*0004*/ 	.word	0x00000082


	//----- nvinfo : EIATTR_KPARAM_INFO
	.align		4
.L_31:
        /*0008*/ 	.byte	0x04, 0x17
        /*000a*/ 	.short	(.L_33 - .L_32)
.L_32:
        /*000c*/ 	.word	0x00000000
        /*0010*/ 	.short	0x0000
        /*0012*/ 	.short	0x0000
        /*0014*/ 	.byte	0x00, 0xf0, 0x01, 0x20


	//----- nvinfo : EIATTR_AT_ENTRY_FRAGMENTS
	.align		4
.L_33:
        /*0018*/ 	.byte	0x04, 0x4f
        /*001a*/ 	.short	(.L_35 - .L_34)


	//   ....[0]....
.L_34:
        /*001c*/ 	.word	0x00000007


	//----- nvinfo : EIATTR_RESERVED_SMEM_USED
	.align		4
.L_35:
        /*0020*/ 	.byte	0x01, 0x41
	.zero		2


	//----- nvinfo : EIATTR_SPARSE_MMA_MASK
	.align		4
        /*0024*/ 	.byte	0x03, 0x50
        /*0026*/ 	.short	0x0000


	//----- nvinfo : EIATTR_TCGEN05_2CTA_USED
	.align		4
        /*0028*/ 	.byte	0x01, 0x52
	.zero		2


	//----- nvinfo : EIATTR_MAXREG_COUNT
	.align		4
        /*002c*/ 	.byte	0x03, 0x1b
        /*002e*/ 	.short	0x00ff


	//----- nvinfo : EIATTR_NUM_BARRIERS
	.align		4
        /*0030*/ 	.byte	0x02, 0x4c
        /*0032*/ 	.byte	0x07
	.zero		1


	//----- nvinfo : EIATTR_EXTERNS
	.align		4
        /*0034*/ 	.byte	0x04, 0x0f
        /*0036*/ 	.short	(.L_37 - .L_36)


	//   ....[0]....
	.align		4
.L_36:
        /*0038*/ 	.word	index@(__assertfail)


	//----- nvinfo : EIATTR_MERCURY_ISA_VERSION
	.align		4
.L_37:
        /*003c*/ 	.byte	0x03, 0x5f
        /*003e*/ 	.short	0x0101


	//----- nvinfo : EIATTR_INT_WARP_WIDE_INSTR_OFFSETS
	.align		4
        /*0040*/ 	.byte	0x04, 0x31
        /*0042*/ 	.short	(.L_39 - .L_38)


	//   ....[0]....
.L_38:
        /*0044*/ 	.word	0x00000d90


	//   ....[1]....
        /*0048*/ 	.word	0x00000e30


	//   ....[2]....
        /*004c*/ 	.word	0x000043d0


	//   ....[3]....
        /*0050*/ 	.word	0x00004400


	//   ....[4]....
        /*0054*/ 	.word	0x00004420


	//   ....[5]....
        /*0058*/ 	.word	0x00004fe0


	//   ....[6]....
        /*005c*/ 	.word	0x00005080


	//   ....[7]....
        /*0060*/ 	.word	0x00005130


	//   ....[8]....
        /*0064*/ 	.word	0x000051b0


	//   ....[9]....
        /*0068*/ 	.word	0x00005260


	//   ....[10]....
        /*006c*/ 	.word	0x00005310


	//   ....[11]....
        /*0070*/ 	.word	0x00005390


	//   ....[12]....
        /*0074*/ 	.word	0x00005450


	//   ....[13]....
        /*0078*/ 	.word	0x00005510


	//   ....[14]....
        /*007c*/ 	.word	0x000055c0


	//   ....[15]....
        /*0080*/ 	.word	0x000056b0


	//   ....[16]....
        /*0084*/ 	.word	0x00005790


	//----- nvinfo : EIATTR_COOP_GROUP_MASK_REGIDS
	.align		4
.L_39:
        /*0088*/ 	.byte	0x04, 0x29
        /*008a*/ 	.short	(.L_41 - .L_40)


	//   ....[0]....
.L_40:
        /*008c*/ 	.word	0xffffffff


	//   ....[1]....
        /*0090*/ 	.word	0xffffffff


	//   ....[2]....
        /*0094*/ 	.word	0xffffffff


	//   ....[3]....
        /*0098*/ 	.word	0xffffffff


	//   ....[4]....
        /*009c*/ 	.word	0xffffffff


	//   ....[5]....
        /*00a0*/ 	.word	0xffffffff


	//   ....[6]....
        /*00a4*/ 	.word	0xffffffff


	//   ....[7]....
        /*00a8*/ 	.word	0xffffffff


	//   ....[8]....
        /*00ac*/ 	.word	0xffffffff


	//   ....[9]....
        /*00b0*/ 	.word	0xffffffff


	//   ....[10]....
        /*00b4*/ 	.word	0xffffffff


	//   ....[11]....
        /*00b8*/ 	.word	0xffffffff


	//   ....[12]....
        /*00bc*/ 	.word	0xffffffff


	//   ....[13]....
        /*00c0*/ 	.word	0xffffffff


	//----- nvinfo : EIATTR_COOP_GROUP_INSTR_OFFSETS
	.align		4
.L_41:
        /*00c4*/ 	.byte	0x04, 0x28
        /*00c6*/ 	.short	(.L_43 - .L_42)


	//   ....[0]....
.L_42:
        /*00c8*/ 	.word	0x000000b0


	//   ....[1]....
        /*00cc*/ 	.word	0x00000520


	//   ....[2]....
        /*00d0*/ 	.word	0x00000700


	//   ....[3]....
        /*00d4*/ 	.word	0x00000890


	//   ....[4]....
        /*00d8*/ 	.word	0x00000980


	//   ....[5]....
        /*00dc*/ 	.word	0x00000ae0


	//   ....[6]....
        /*00e0*/ 	.word	0x00000c70


	//   ....[7]....
        /*00e4*/ 	.word	0x00000eb0


	//   ....[8]....
        /*00e8*/ 	.word	0x00002280


	//   ....[9]....
        /*00ec*/ 	.word	0x000031c0


	//   ....[10]....
        /*00f0*/ 	.word	0x00003690


	//   ....[11]....
        /*00f4*/ 	.word	0x000036c0


	//   ....[12]....
        /*00f8*/ 	.word	0x000042d0


	//   ....[13]....
        /*00fc*/ 	.word	0x000044e0


	//----- nvinfo : EIATTR_VRC_CTA_INIT_COUNT
	.align		4
.L_43:
        /*0100*/ 	.byte	0x02, 0x4a
        /*0102*/ 	.byte	0x80
	.zero		1


	//----- nvinfo : EIATTR_SYSCALL_OFFSETS
	.align		4
        /*0104*/ 	.byte	0x04, 0x46
        /*0106*/ 	.short	(.L_45 - .L_44)


	//   ....[0]....
.L_44:
        /*0108*/ 	.word	0x00006320


	//   ....[1]....
        /*010c*/ 	.word	0x00006410


	//   ....[2]....
        /*0110*/ 	.word	0x00006bb0


	//   ....[3]....
        /*0114*/ 	.word	0x000074e0


	//   ....[4]....
        /*0118*/ 	.word	0x00007db0


	//   ....[5]....
        /*011c*/ 	.word	0x00008680


	//----- nvinfo : EIATTR_MBARRIER_INSTR_OFFSETS
	.align		4
.L_45:
        /*0120*/ 	.byte	0x04, 0x39
        /*0122*/ 	.short	(.L_47 - .L_46)


	//   ....[0]....
.L_46:
        /*0124*/ 	.word	0x00000650
        /*0128*/ 	.word	0x000000ff
        /*012c*/ 	.word	0x00000000
        /*0130*/ 	.short	0x0100
        /*0132*/ 	.byte	0x04
	.zero		1


	//   ....[1]....
        /*0134*/ 	.word	0x00000660
        /*0138*/ 	.word	0x000000ff
        /*013c*/ 	.word	0x00000028
        /*0140*/ 	.short	0x0100
        /*0142*/ 	.byte	0x04
	.zero		1


	//   ....[2]....
        /*0144*/ 	.word	0x00000670
        /*0148*/ 	.word	0x000000ff
        /*014c*/ 	.word	0x00000008
        /*0150*/ 	.short	0x0100
        /*0152*/ 	.byte	0x04
	.zero		1


	//   ....[3]....
        /*0154*/ 	.word	0x00000680
        /*0158*/ 	.word	0x000000ff
        /*015c*/ 	.word	0x00000030
        /*0160*/ 	.short	0x0100
        /*0162*/ 	.byte	0x04
	.zero		1


	//   ....[4]....
        /*0164*/ 	.word	0x00000690
        /*0168*/ 	.word	0x000000ff
        /*016c*/ 	.word	0x00000010
        /*0170*/ 	.short	0x0100
        /*0172*/ 	.byte	0x04
	.zero		1


	//   ....[5]....
        /*0174*/ 	.word	0x000006a0
        /*0178*/ 	.word	0x000000ff
        /*017c*/ 	.word	0x00000038
        /*0180*/ 	.short	0x0100
        /*0182*/ 	.byte	0x04
	.zero		1


	//   ....[6]....
        /*0184*/ 	.word	0x000006b0
        /*0188*/ 	.word	0x000000ff
        /*018c*/ 	.word	0x00000018
        /*0190*/ 	.short	0x0100
        /*0192*/ 	.byte	0x04
	.zero		1


	//   ....[7]....
        /*0194*/ 	.word	0x000006c0
        /*0198*/ 	.word	0x000000ff
        /*019c*/ 	.word	0x00000040
        /*01a0*/ 	.short	0x0100
        /*01a2*/ 	.byte	0x04
	.zero		1


	//   ....[8]....
        /*01a4*/ 	.word	0x000006d0
        /*01a8*/ 	.word	0x000000ff
        /*01ac*/ 	.word	0x00000020
        /*01b0*/ 	.short	0x0100
        /*01b2*/ 	.byte	0x04
	.zero		1


	//   ....[9]....
        /*01b4*/ 	.word	0x000006e0
        /*01b8*/ 	.word	0x000000ff
        /*01bc*/ 	.word	0x00000048
        /*01c0*/ 	.short	0x0100
        /*01c2*/ 	.byte	0x04
	.zero		1


	//   ....[10]....
        /*01c4*/ 	.word	0x00000800
        /*01c8*/ 	.word	0x000000ff
        /*01cc*/ 	.word	0x00000050
        /*01d0*/ 	.short	0x0100
        /*01d2*/ 	.byte	0x04
	.zero		1


	//   ....[11]....
        /*01d4*/ 	.word	0x00000810
        /*01d8*/ 	.word	0x000000ff
        /*01dc*/ 	.word	0x00000070
        /*01e0*/ 	.short	0x0100
        /*01e2*/ 	.byte	0x04
	.zero		1


	//   ....[12]....
        /*01e4*/ 	.word	0x00000820
        /*01e8*/ 	.word	0x000000ff
        /*01ec*/ 	.word	0x00000058
        /*01f0*/ 	.short	0x0100
        /*01f2*/ 	.byte	0x04
	.zero		1


	//   ....[13]....
        /*01f4*/ 	.word	0x00000830
        /*01f8*/ 	.word	0x000000ff
        /*01fc*/ 	.word	0x00000078
        /*0200*/ 	.short	0x0100
        /*0202*/ 	.byte	0x04
	.zero		1


	//   ....[14]....
        /*0204*/ 	.word	0x00000840
        /*0208*/ 	.word	0x000000ff
        /*020c*/ 	.word	0x00000060
        /*0210*/ 	.short	0x0100
        /*0212*/ 	.byte	0x04
	.zero		1


	//   ....[15]....
        /*0214*/ 	.word	0x00000850
        /*0218*/ 	.word	0x000000ff
        /*021c*/ 	.word	0x00000080
        /*0220*/ 	.short	0x0100
        /*0222*/ 	.byte	0x04
	.zero		1


	//   ....[16]....
        /*0224*/ 	.word	0x00000860
        /*0228*/ 	.word	0x000000ff
        /*022c*/ 	.word	0x00000068
        /*0230*/ 	.short	0x0100
        /*0232*/ 	.byte	0x04
	.zero		1


	//   ....[17]....
        /*0234*/ 	.word	0x00000870
        /*0238*/ 	.word	0x000000ff
        /*023c*/ 	.word	0x00000088
        /*0240*/ 	.short	0x0100
        /*0242*/ 	.byte	0x04
	.zero		1


	//   ....[18]....
        /*0244*/ 	.word	0x00000950
        /*0248*/ 	.word	0x000000ff
        /*024c*/ 	.word	0x00000090
        /*0250*/ 	.short	0x0100
        /*0252*/ 	.byte	0x06
	.zero		1


	//   ....[19]....
        /*0254*/ 	.word	0x00000960
        /*0258*/ 	.word	0x000000ff
        /*025c*/ 	.word	0x00000098
        /*0260*/ 	.short	0x0100
        /*0262*/ 	.byte	0x06
	.zero		1


	//   ....[20]....
        /*0264*/ 	.word	0x00000a90
        /*0268*/ 	.word	0x000000ff
        /*026c*/ 	.word	0x000000a0
        /*0270*/ 	.short	0x0100
        /*0272*/ 	.byte	0x06
	.zero		1


	//   ....[21]....
        /*0274*/ 	.word	0x00000aa0
        /*0278*/ 	.word	0x000000ff
        /*027c*/ 	.word	0x000000b0
        /*0280*/ 	.short	0x0100
        /*0282*/ 	.byte	0x06
	.zero		1


	//   ....[22]....
        /*0284*/ 	.word	0x00000ab0
        /*0288*/ 	.word	0x000000ff
        /*028c*/ 	.word	0x000000a8
        /*0290*/ 	.short	0x0100
        /*0292*/ 	.byte	0x06
	.zero		1


	//   ....[23]....
        /*0294*/ 	.word	0x00000ac0
        /*0298*/ 	.word	0x000000ff
        /*029c*/ 	.word	0x000000b8
        /*02a0*/ 	.short	0x0100
        /*02a2*/ 	.byte	0x06
	.zero		1


	//   ....[24]....
        /*02a4*/ 	.word	0x00000be0
        /*02a8*/ 	.word	0x000000ff
        /*02ac*/ 	.word	0x000000c0
        /*02b0*/ 	.short	0x0100
        /*02b2*/ 	.byte	0x04
	.zero		1


	//   ....[25]....
        /*02b4*/ 	.word	0x00000bf0
        /*02b8*/ 	.word	0x000000ff
        /*02bc*/ 	.word	0x000000e0
        /*02c0*/ 	.short	0x0100
        /*02c2*/ 	.byte	0x04
	.zero		1


	//   ....[26]....
        /*02c4*/ 	.word	0x00000c00
        /*02c8*/ 	.word	0x000000ff
        /*02cc*/ 	.word	0x000000c8
        /*02d0*/ 	.short	0x0100
        /*02d2*/ 	.byte	0x04
	.zero		1


	//   ....[27]....
        /*02d4*/ 	.word	0x00000c10
        /*02d8*/ 	.word	0x000000ff
        /*02dc*/ 	.word	0x000000e8
        /*02e0*/ 	.short	0x0100
        /*02e2*/ 	.byte	0x04
	.zero		1


	//   ....[28]....
        /*02e4*/ 	.word	0x00000c20
        /*02e8*/ 	.word	0x000000ff
        /*02ec*/ 	.word	0x000000d0
        /*02f0*/ 	.short	0x0100
        /*02f2*/ 	.byte	0x04
	.zero		1


	//   ....[29]....
        /*02f4*/ 	.word	0x00000c30
        /*02f8*/ 	.word	0x000000ff
        /*02fc*/ 	.word	0x000000f0
        /*0300*/ 	.short	0x0100
        /*0302*/ 	.byte	0x04
	.zero		1


	//   ....[30]....
        /*0304*/ 	.word	0x00000c40
        /*0308*/ 	.word	0x000000ff
        /*030c*/ 	.word	0x000000d8
        /*0310*/ 	.short	0x0100
        /*0312*/ 	.byte	0x04
	.zero		1


	//   ....[31]....
        /*0314*/ 	.word	0x00000c50
        /*0318*/ 	.word	0x000000ff
        /*031c*/ 	.word	0x000000f8
        /*0320*/ 	.short	0x0100
        /*0322*/ 	.byte	0x04
	.zero		1


	//   ....[32]....
        /*0324*/ 	.word	0x00000d40
        /*0328*/ 	.word	0x000000ff
        /*032c*/ 	.word	0x00000100
        /*0330*/ 	.short	0x0100
        /*0332*/ 	.byte	0x04
	.zero		1


	//   ....[33]....
        /*0334*/ 	.word	0x00000d50
        /*0338*/ 	.word	0x000000ff
        /*033c*/ 	.word	0x00000110
        /*0340*/ 	.short	0x0100
        /*0342*/ 	.byte	0x04
	.zero		1


	//   ....[34]....
        /*0344*/ 	.word	0x00000d60
        /*0348*/ 	.word	0x000000ff
        /*034c*/ 	.word	0x00000108
        /*0350*/ 	.short	0x0100
        /*0352*/ 	.byte	0x04
	.zero		1


	//   ....[35]....
        /*0354*/ 	.word	0x00000d70
        /*0358*/ 	.word	0x000000ff
        /*035c*/ 	.word	0x00000118
        /*0360*/ 	.short	0x0100
        /*0362*/ 	.byte	0x04
	.zero		1


	//   ....[36]....
        /*0364*/ 	.word	0x00000e70
        /*0368*/ 	.word	0x000000ff
        /*036c*/ 	.word	0x00000120
        /*0370*/ 	.short	0x0100
        /*0372*/ 	.byte	0x06
	.zero		1


	//   ....[37]....
        /*0374*/ 	.word	0x00001a90
        /*0378*/ 	.word	0x00000000
        /*037c*/ 	.word	0x00000110
        /*0380*/ 	.short	0x010a
        /*0382*/ 	.byte	0xff
	.zero		1


	//   ....[38]....
        /*0384*/ 	.word	0x00001ac0
        /*0388*/ 	.word	0x00000000
        /*038c*/ 	.word	0x00000100
        /*0390*/ 	.short	0x0101
        /*0392*/ 	.byte	0xff
	.zero		1


	//   ....[39]....
        /*0394*/ 	.word	0x00001b80
        /*0398*/ 	.word	0x000000ff
        /*039c*/ 	.word	0x00000028
        /*03a0*/ 	.short	0x010a
        /*03a2*/ 	.byte	0x04
	.zero		1


	//   ....[40]....
        /*03a4*/ 	.word	0x00001c40
        /*03a8*/ 	.word	0x000000ff
        /*03ac*/ 	.word	0x00000028
        /*03b0*/ 	.short	0x010a
        /*03b2*/ 	.byte	0x21
	.zero		1


	//   ....[41]....
        /*03b4*/ 	.word	0x00001e10
        /*03b8*/ 	.word	0x000000ff
        /*03bc*/ 	.word	0x00000028
        /*03c0*/ 	.short	0x010a
        /*03c2*/ 	.byte	0x07
	.zero		1


	//   ....[42]....
        /*03c4*/ 	.word	0x00001f10
        /*03c8*/ 	.word	0x000000ff
        /*03cc*/ 	.word	0x00000098
        /*03d0*/ 	.short	0x0101
        /*03d2*/ 	.byte	0x06
	.zero		1


	//   ....[43]....
        /*03d4*/ 	.word	0x00001f30
        /*03d8*/ 	.word	0x000000ff
        /*03dc*/ 	.word	0x00000028
        /*03e0*/ 	.short	0x010a
        /*03e2*/ 	.byte	0x04
	.zero		1


	//   ....[44]....
        /*03e4*/ 	.word	0x00001fb0
        /*03e8*/ 	.word	0x000000ff
        /*03ec*/ 	.word	0x00000028
        /*03f0*/ 	.short	0x010a
        /*03f2*/ 	.byte	0x11
	.zero		1


	//   ....[45]....
        /*03f4*/ 	.word	0x00002140
        /*03f8*/ 	.word	0x000000ff
        /*03fc*/ 	.word	0x00000028
        /*0400*/ 	.short	0x010a
        /*0402*/ 	.byte	0x08
	.zero		1


	//   ....[46]....
        /*0404*/ 	.word	0x000022b0
        /*0408*/ 	.word	0x00000003
        /*040c*/ 	.word	0x000000a0
        /*0410*/ 	.short	0x010a
        /*0412*/ 	.byte	0xff
	.zero		1


	//   ....[47]....
        /*0414*/ 	.word	0x00002400
        /*0418*/ 	.word	0x00000000
        /*041c*/ 	.word	0x00000000
        /*0420*/ 	.short	0x0101
        /*0422*/ 	.byte	0xff
	.zero		1


	//   ....[48]....
        /*0424*/ 	.word	0x000029b0
        /*0428*/ 	.word	0x000000ff
        /*042c*/ 	.word	0x00000000
        /*0430*/ 	.short	0x010a
        /*0432*/ 	.byte	0x04
	.zero		1


	//   ....[49]....
        /*0434*/ 	.word	0x00002a40
        /*0438*/ 	.word	0x000000ff
        /*043c*/ 	.word	0x00000000
        /*0440*/ 	.short	0x010a
        /*0442*/ 	.byte	0x05
	.zero		1


	//   ....[50]....
        /*0444*/ 	.word	0x00002ad0
        /*0448*/ 	.word	0x000000ff
        /*044c*/ 	.word	0x00000000
        /*0450*/ 	.short	0x010a
        /*0452*/ 	.byte	0x05
	.zero		1


	//   ....[51]....
        /*0454*/ 	.word	0x00002b60
        /*0458*/ 	.word	0x000000ff
        /*045c*/ 	.word	0x00000000
        /*0460*/ 	.short	0x010a
        /*0462*/ 	.byte	0x05
	.zero		1


	//   ....[52]....
        /*0464*/ 	.word	0x00002c00
        /*0468*/ 	.word	0x00000000
        /*046c*/ 	.word	0x00000000
        /*0470*/ 	.short	0x010a
        /*0472*/ 	.byte	0xff
	.zero		1


	//   ....[53]....
        /*0474*/ 	.word	0x00002d20
        /*0478*/ 	.word	0x00000002
        /*047c*/ 	.word	0x00000100
        /*0480*/ 	.short	0x010a
        /*0482*/ 	.byte	0xff
	.zero		1


	//   ....[54]....
        /*0484*/ 	.word	0x00002d90
        /*0488*/ 	.word	0x00000002
        /*048c*/ 	.word	0x00000000
        /*0490*/ 	.short	0x0101
        /*0492*/ 	.byte	0xff
	.zero		1


	//   ....[55]....
        /*0494*/ 	.word	0x00002db0
        /*0498*/ 	.word	0x000000ff
        /*049c*/ 	.word	0x000000b0
        /*04a0*/ 	.short	0x010a
        /*04a2*/ 	.byte	0x04
	.zero		1


	//   ....[56]....
        /*04a4*/ 	.word	0x00002ed0
        /*04a8*/ 	.word	0x00000002
        /*04ac*/ 	.word	0x000000a0
        /*04b0*/ 	.short	0x010a
        /*04b2*/ 	.byte	0xff
	.zero		1


	//   ....[57]....
        /*04b4*/ 	.word	0x00002fd0
        /*04b8*/ 	.word	0x00000002
        /*04bc*/ 	.word	0x00000000
        /*04c0*/ 	.short	0x0101
        /*04c2*/ 	.byte	0xff
	.zero		1


	//   ....[58]....
        /*04c4*/ 	.word	0x00003060
        /*04c8*/ 	.word	0x000000ff
        /*04cc*/ 	.word	0x000000b0
        /*04d0*/ 	.short	0x0106
        /*04d2*/ 	.byte	0x04
	.zero		1


	//   ....[59]....
        /*04d4*/ 	.word	0x00003080
        /*04d8*/ 	.word	0x000000ff
        /*04dc*/ 	.word	0x000000b0
        /*04e0*/ 	.short	0x010a
        /*04e2*/ 	.byte	0x04
	.zero		1


	//   ....[60]....
        /*04e4*/ 	.word	0x00003110
        /*04e8*/ 	.word	0x000000ff
        /*04ec*/ 	.word	0x000000b0
        /*04f0*/ 	.short	0x0106
        /*04f2*/ 	.byte	0x07
	.zero		1


	//   ....[61]....
        /*04f4*/ 	.word	0x00003150
        /*04f8*/ 	.word	0x00000000
        /*04fc*/ 	.word	0x000000b0
        /*0500*/ 	.short	0x010a
        /*0502*/ 	.byte	0xff
	.zero		1


	//   ....[62]....
        /*0504*/ 	.word	0x00003390
        /*0508*/ 	.word	0x000000ff
        /*050c*/ 	.word	0x00000008
        /*0510*/ 	.short	0x010a
        /*0512*/ 	.byte	0x05
	.zero		1


	//   ....[63]....
        /*0514*/ 	.word	0x000033b0
        /*0518*/ 	.word	0x000000ff
        /*051c*/ 	.word	0x00000008
        /*0520*/ 	.short	0x010a
        /*0522*/ 	.byte	0x05
	.zero		1


	//   ....[64]....
        /*0524*/ 	.word	0x00003540
        /*0528*/ 	.word	0x000000ff
        /*052c*/ 	.word	0x00000008
        /*0530*/ 	.short	0x010a
        /*0532*/ 	.byte	0x05
	.zero		1


	//   ....[65]....
        /*0534*/ 	.word	0x00003560
        /*0538*/ 	.word	0x000000ff
        /*053c*/ 	.word	0x00000008
        /*0540*/ 	.short	0x010a
        /*0542*/ 	.byte	0x05
	.zero		1


	//   ....[66]....
        /*0544*/ 	.word	0x00003620
        /*0548*/ 	.word	0x000000ff
        /*054c*/ 	.word	0x00000000
        /*0550*/ 	.short	0x0101
        /*0552*/ 	.byte	0x04
	.zero		1


	//   ....[67]....
        /*0554*/ 	.word	0x00003950
        /*0558*/ 	.word	0x00000000
        /*055c*/ 	.word	0x000000a0
        /*0560*/ 	.short	0x010a
        /*0562*/ 	.byte	0xff
	.zero		1


	//   ....[68]....
        /*0564*/ 	.word	0x00003a10
        /*0568*/ 	.word	0x00000000
        /*056c*/ 	.word	0x00000000
        /*0570*/ 	.short	0x0101
        /*0572*/ 	.byte	0xff
	.zero		1


	//   ....[69]....
        /*0574*/ 	.word	0x00003ad0
        /*0578*/ 	.word	0x000000ff
        /*057c*/ 	.word	0x00000000
        /*0580*/ 	.short	0x010a
        /*0582*/ 	.byte	0x04
	.zero		1


	//   ....[70]....
        /*0584*/ 	.word	0x00003ae0
        /*0588*/ 	.word	0x000000ff
        /*058c*/ 	.word	0x000000e0
        /*0590*/ 	.short	0x010a
        /*0592*/ 	.byte	0x1f
	.zero		1


	//   ....[71]....
        /*0594*/ 	.word	0x00003b90
        /*0598*/ 	.word	0x000000ff
        /*059c*/ 	.word	0x00000000
        /*05a0*/ 	.short	0x010a
        /*05a2*/ 	.byte	0x05
	.zero		1


	//   ....[72]....
        /*05a4*/ 	.word	0x00003cc0
        /*05a8*/ 	.word	0x000000ff
        /*05ac*/ 	.word	0x00000000
        /*05b0*/ 	.short	0x010a
        /*05b2*/ 	.byte	0x04
	.zero		1


	//   ....[73]....
        /*05b4*/ 	.word	0x00003fc0
        /*05b8*/ 	.word	0x000000ff
        /*05bc*/ 	.word	0x00000000
        /*05c0*/ 	.short	0x010a
        /*05c2*/ 	.byte	0x04
	.zero		1


	//   ....[74]....
        /*05c4*/ 	.word	0x00004050
        /*05c8*/ 	.word	0x000000ff
        /*05cc*/ 	.word	0x00000000
        /*05d0*/ 	.short	0x010a
        /*05d2*/ 	.byte	0x05
	.zero		1


	//   ....[75]....
        /*05d4*/ 	.word	0x000040e0
        /*05d8*/ 	.word	0x000000ff
        /*05dc*/ 	.word	0x00000000
        /*05e0*/ 	.short	0x010a
        /*05e2*/ 	.byte	0x05
	.zero		1


	//   ....[76]....
        /*05e4*/ 	.word	0x00004180
        /*05e8*/ 	.word	0x00000000
        /*05ec*/ 	.word	0x00000000
        /*05f0*/ 	.short	0x010a
        /*05f2*/ 	.byte	0xff
	.zero		1


	//   ....[77]....
        /*05f4*/ 	.word	0x000041c0
        /*05f8*/ 	.word	0x00000000
        /*05fc*/ 	.word	0x00000000
        /*0600*/ 	.short	0x010a
        /*0602*/ 	.byte	0xff
	.zero		1


	//   ....[78]....
        /*0604*/ 	.word	0x00004230
        /*0608*/ 	.word	0x000000ff
        /*060c*/ 	.word	0x00000000
        /*0610*/ 	.short	0x0101
        /*0612*/ 	.byte	0x04
	.zero		1


	//   ....[79]....
        /*0614*/ 	.word	0x00004270
        /*0618*/ 	.word	0x000000ff
        /*061c*/ 	.word	0x00000120
        /*0620*/ 	.short	0x010a
        /*0622*/ 	.byte	0x1a
	.zero		1


	//   ....[80]....
        /*0624*/ 	.word	0x000042c0
        /*0628*/ 	.word	0x000000ff
        /*062c*/ 	.word	0x00000000
        /*0630*/ 	.short	0x0101
        /*0632*/ 	.byte	0x04
	.zero		1


	//   ....[81]....
        /*0634*/ 	.word	0x000047a0
        /*0638*/ 	.word	0x00000008
        /*063c*/ 	.word	0x000000a0
        /*0640*/ 	.short	0x010a
        /*0642*/ 	.byte	0xff
	.zero		1


	//   ....[82]....
        /*0644*/ 	.word	0x00004910
        /*0648*/ 	.word	0x00000000
        /*064c*/ 	.word	0x00000000
        /*0650*/ 	.short	0x0101
        /*0652*/ 	.byte	0xff
	.zero		1


	//   ....[83]....
        /*0654*/ 	.word	0x00004df0
        /*0658*/ 	.word	0x000000ff
        /*065c*/ 	.word	0x00000098
        /*0660*/ 	.short	0x010a
        /*0662*/ 	.byte	0x15
	.zero		1


	//   ....[84]....
        /*0664*/ 	.word	0x00004f80
        /*0668*/ 	.word	0x000000ff
        /*066c*/ 	.word	0x00000070
        /*0670*/ 	.short	0x010a
        /*0672*/ 	.byte	0x15
	.zero		1


	//   ....[85]....
        /*0674*/ 	.word	0x00005150
        /*0678*/ 	.word	0x000000ff
        /*067c*/ 	.word	0x00000050
        /*0680*/ 	.short	0x010b
        /*0682*/ 	.byte	0x15
	.zero		1


	//   ....[86]....
        /*0684*/ 	.word	0x00005170
        /*0688*/ 	.word	0x000000ff
        /*068c*/ 	.word	0x00000000
        /*0690*/ 	.short	0x0101
        /*0692*/ 	.byte	0x04
	.zero		1


	//   ....[87]....
        /*0694*/ 	.word	0x00005180
        /*0698*/ 	.word	0x000000ff
        /*069c*/ 	.word	0x00000078
        /*06a0*/ 	.short	0x010a
        /*06a2*/ 	.byte	0x15
	.zero		1


	//   ....[88]....
        /*06a4*/ 	.word	0x00005330
        /*06a8*/ 	.word	0x000000ff
        /*06ac*/ 	.word	0x00000058
        /*06b0*/ 	.short	0x010b
        /*06b2*/ 	.byte	0x15
	.zero		1


	//   ....[89]....
        /*06b4*/ 	.word	0x00005350
        /*06b8*/ 	.word	0x000000ff
        /*06bc*/ 	.word	0x00000000
        /*06c0*/ 	.short	0x0101
        /*06c2*/ 	.byte	0x04
	.zero		1


	//   ....[90]....
        /*06c4*/ 	.word	0x00005360
        /*06c8*/ 	.word	0x000000ff
        /*06cc*/ 	.word	0x00000080
        /*06d0*/ 	.short	0x010a
        /*06d2*/ 	.byte	0x15
	.zero		1


	//   ....[91]....
        /*06d4*/ 	.word	0x00005530
        /*06d8*/ 	.word	0x000000ff
        /*06dc*/ 	.word	0x00000060
        /*06e0*/ 	.short	0x010b
        /*06e2*/ 	.byte	0x15
	.zero		1


	//   ....[92]....
        /*06e4*/ 	.word	0x00005550
        /*06e8*/ 	.word	0x000000ff
        /*06ec*/ 	.word	0x00000000
        /*06f0*/ 	.short	0x0101
        /*06f2*/ 	.byte	0x04
	.zero		1


	//   ....[93]....
        /*06f4*/ 	.word	0x00005560
        /*06f8*/ 	.word	0x000000ff
        /*06fc*/ 	.word	0x00000088
        /*0700*/ 	.short	0x010a
        /*0702*/ 	.byte	0x15
	.zero		1


	//   ....[94]....
        /*0704*/ 	.word	0x000057b0
        /*0708*/ 	.word	0x000000ff
        /*070c*/ 	.word	0x00000068
        /*0710*/ 	.short	0x010b
        /*0712*/ 	.byte	0x15
	.zero		1


	//   ....[95]....
        /*0714*/ 	.word	0x000057c0
        /*0718*/ 	.word	0x000000ff
        /*071c*/ 	.word	0x00000000
        /*0720*/ 	.short	0x0101
        /*0722*/ 	.byte	0x34
	.zero		1


	//   ....[96]....
        /*0724*/ 	.word	0x000057f0
        /*0728*/ 	.word	0x000000ff
        /*072c*/ 	.word	0x00000070
        /*0730*/ 	.short	0x010a
        /*0732*/ 	.byte	0x15
	.zero		1


	//   ....[97]....
        /*0734*/ 	.word	0x00005810
        /*0738*/ 	.word	0x000000ff
        /*073c*/ 	.word	0x00000078
        /*0740*/ 	.short	0x010a
        /*0742*/ 	.byte	0x15
	.zero		1


	//   ....[98]....
        /*0744*/ 	.word	0x00005830
        /*0748*/ 	.word	0x000000ff
        /*074c*/ 	.word	0x00000080
        /*0750*/ 	.short	0x010a
        /*0752*/ 	.byte	0x15
	.zero		1


	//   ....[99]....
        /*0754*/ 	.word	0x00005870
        /*0758*/ 	.word	0x00000000
        /*075c*/ 	.word	0x00000088
        /*0760*/ 	.short	0x010a
        /*0762*/ 	.byte	0xff
	.zero		1


	//   ....[100]....
        /*0764*/ 	.word	0x00005bb0
        /*0768*/ 	.word	0x00000003
        /*076c*/ 	.word	0x000000a0
        /*0770*/ 	.short	0x010a
        /*0772*/ 	.byte	0xff
	.zero		1


	//   ....[101]....
        /*0774*/ 	.word	0x00005d30
        /*0778*/ 	.word	0x00000000
        /*077c*/ 	.word	0x00000000
        /*0780*/ 	.short	0x0101
        /*0782*/ 	.byte	0xff
	.zero		1


	//   ....[102]....
        /*0784*/ 	.word	0x00006870
        /*0788*/ 	.word	0x000000ff
        /*078c*/ 	.word	0x00000050
        /*0790*/ 	.short	0x010a
        /*0792*/ 	.byte	0x2b
	.zero		1


	//   ....[103]....
        /*0794*/ 	.word	0x000068b0
        /*0798*/ 	.word	0x00000035
        /*079c*/ 	.word	0x000000c0
        /*07a0*/ 	.short	0x010a
        /*07a2*/ 	.byte	0xff
	.zero		1


	//   ....[104]....
        /*07a4*/ 	.word	0x000069c0
        /*07a8*/ 	.word	0x000000ff
        /*07ac*/ 	.word	0x00000050
        /*07b0*/ 	.short	0x010a
        /*07b2*/ 	.byte	0x2b
	.zero		1


	//   ....[105]....
        /*07b4*/ 	.word	0x00006a90
        /*07b8*/ 	.word	0x00000035
        /*07bc*/ 	.word	0x000000c0
        /*07c0*/ 	.short	0x010a
        /*07c2*/ 	.byte	0xff
	.zero		1


	//   ....[106]....
        /*07c4*/ 	.word	0x00007250
        /*07c8*/ 	.word	0x00000000
        /*07cc*/ 	.word	0x00000000
        /*07d0*/ 	.short	0x0101
        /*07d2*/ 	.byte	0xff
	.zero		1


	//   ....[107]....
        /*07d4*/ 	.word	0x00007260
        /*07d8*/ 	.word	0x00000002
        /*07dc*/ 	.word	0x00000050
        /*07e0*/ 	.short	0x010a
        /*07e2*/ 	.byte	0xff
	.zero		1


	//   ....[108]....
        /*07e4*/ 	.word	0x00007320
        /*07e8*/ 	.word	0x00000002
        /*07ec*/ 	.word	0x00000050
        /*07f0*/ 	.short	0x010a
        /*07f2*/ 	.byte	0xff
	.zero		1


	//   ....[109]....
        /*07f4*/ 	.word	0x00007b20
        /*07f8*/ 	.word	0x00000000
        /*07fc*/ 	.word	0x00000000
        /*0800*/ 	.short	0x0101
        /*0802*/ 	.byte	0xff
	.zero		1


	//   ....[110]....
        /*0804*/ 	.word	0x00007b40
        /*0808*/ 	.word	0x00000002
        /*080c*/ 	.word	0x00000050
        /*0810*/ 	.short	0x010a
        /*0812*/ 	.byte	0xff
	.zero		1


	//   ....[111]....
        /*0814*/ 	.word	0x00007bf0
        /*0818*/ 	.word	0x00000002
        /*081c*/ 	.word	0x00000050
        /*0820*/ 	.short	0x010a
        /*0822*/ 	.byte	0xff
	.zero		1


	//   ....[112]....
        /*0824*/ 	.word	0x000083f0
        /*0828*/ 	.word	0x00000000
        /*082c*/ 	.word	0x00000000
        /*0830*/ 	.short	0x0101
        /*0832*/ 	.byte	0xff
	.zero		1


	//   ....[113]....
        /*0834*/ 	.word	0x00008410
        /*0838*/ 	.word	0x00000003
        /*083c*/ 	.word	0x00000050
        /*0840*/ 	.short	0x010a
        /*0842*/ 	.byte	0xff
	.zero		1


	//   ....[114]....
        /*0844*/ 	.word	0x000084c0
        /*0848*/ 	.word	0x00000003
        /*084c*/ 	.word	0x00000050
        /*0850*/ 	.short	0x010a
        /*0852*/ 	.byte	0xff
	.zero		1


	//   ....[115]....
        /*0854*/ 	.word	0x00008770
        /*0858*/ 	.word	0x00000035
        /*085c*/ 	.word	0x00000000
        /*0860*/ 	.short	0x0101
        /*0862*/ 	.byte	0xff
	.zero		1


	//   ....[116]....
        /*0864*/ 	.word	0x00008d10
        /*0868*/ 	.word	0x00000000
        /*086c*/ 	.word	0x00000000
        /*0870*/ 	.short	0x0101
        /*0872*/ 	.byte	0xff
	.zero		1


	//   ....[117]....
        /*0874*/ 	.word	0x00008fa0
        /*0878*/ 	.word	0x000000ff
        /*087c*/ 	.word	0x00000000
        /*0880*/ 	.short	0x0101
        /*0882*/ 	.byte	0x04
	.zero		1


	//   ....[118]....
        /*0884*/ 	.word	0x00008fc0
        /*0888*/ 	.word	0x00000000
        /*088c*/ 	.word	0x00000110
        /*0890*/ 	.short	0x010a
        /*0892*/ 	.byte	0xff
	.zero		1


	//   ....[119]....
        /*0894*/ 	.word	0x00009020
        /*0898*/ 	.word	0x00000000
        /*089c*/ 	.word	0x00000028
        /*08a0*/ 	.short	0x010a
        /*08a2*/ 	.byte	0xff
	.zero		1


	//   ....[120]....
        /*08a4*/ 	.word	0x00009080
        /*08a8*/ 	.word	0x00000000
        /*08ac*/ 	.word	0x00000028
        /*08b0*/ 	.short	0x010a
        /*08b2*/ 	.byte	0xff
	.zero		1


	//   ....[121]....
        /*08b4*/ 	.word	0x000090d0
        /*08b8*/ 	.word	0x00000003
        /*08bc*/ 	.word	0x000000a0
        /*08c0*/ 	.short	0x010a
        /*08c2*/ 	.byte	0xff
	.zero		1


	//   ....[122]....
        /*08c4*/ 	.word	0x00009130
        /*08c8*/ 	.word	0x00000000
        /*08cc*/ 	.word	0x00000000
        /*08d0*/ 	.short	0x010a
        /*08d2*/ 	.byte	0xff
	.zero		1


	//   ....[123]....
        /*08d4*/ 	.word	0x00009190
        /*08d8*/ 	.word	0x00000000
        /*08dc*/ 	.word	0x00000000
        /*08e0*/ 	.short	0x010a
        /*08e2*/ 	.byte	0xff
	.zero		1


	//   ....[124]....
        /*08e4*/ 	.word	0x000091f0
        /*08e8*/ 	.word	0x00000000
        /*08ec*/ 	.word	0x00000000
        /*08f0*/ 	.short	0x010a
        /*08f2*/ 	.byte	0xff
	.zero		1


	//   ....[125]....
        /*08f4*/ 	.word	0x00009250
        /*08f8*/ 	.word	0x00000000
        /*08fc*/ 	.word	0x00000000
        /*0900*/ 	.short	0x010a
        /*0902*/ 	.byte	0xff
	.zero		1


	//   ....[126]....
        /*0904*/ 	.word	0x000092a0
        /*0908*/ 	.word	0x00000002
        /*090c*/ 	.word	0x00000100
        /*0910*/ 	.short	0x010a
        /*0912*/ 	.byte	0xff
	.zero		1


	//   ....[127]....
        /*0914*/ 	.word	0x00009300
        /*0918*/ 	.word	0x00000002
        /*091c*/ 	.word	0x000000b0
        /*0920*/ 	.short	0x010a
        /*0922*/ 	.byte	0xff
	.zero		1


	//   ....[128]....
        /*0924*/ 	.word	0x00009350
        /*0928*/ 	.word	0x00000002
        /*092c*/ 	.word	0x000000a0
        /*0930*/ 	.short	0x010a
        /*0932*/ 	.byte	0xff
	.zero		1


	//   ....[129]....
        /*0934*/ 	.word	0x000093b0
        /*0938*/ 	.word	0x00000000
        /*093c*/ 	.word	0x000000b0
        /*0940*/ 	.short	0x010a
        /*0942*/ 	.byte	0xff
	.zero		1


	//   ....[130]....
        /*0944*/ 	.word	0x00009410
        /*0948*/ 	.word	0x00000005
        /*094c*/ 	.word	0x00000008
        /*0950*/ 	.short	0x010a
        /*0952*/ 	.byte	0xff
	.zero		1


	//   ....[131]....
        /*0954*/ 	.word	0x000094f0
        /*0958*/ 	.word	0x00000000
        /*095c*/ 	.word	0x00000008
        /*0960*/ 	.short	0x010a
        /*0962*/ 	.byte	0xff
	.zero		1


	//   ....[132]....
        /*0964*/ 	.word	0x00009540
        /*0968*/ 	.word	0x00000000
        /*096c*/ 	.word	0x000000a0
        /*0970*/ 	.short	0x010a
        /*0972*/ 	.byte	0xff
	.zero		1


	//   ....[133]....
        /*0974*/ 	.word	0x000095a0
        /*0978*/ 	.word	0x00000000
        /*097c*/ 	.word	0x000000e0
        /*0980*/ 	.short	0x010a
        /*0982*/ 	.byte	0xff
	.zero		1


	//   ....[134]....
        /*0984*/ 	.word	0x00009600
        /*0988*/ 	.word	0x00000000
        /*098c*/ 	.word	0x00000000
        /*0990*/ 	.short	0x010a
        /*0992*/ 	.byte	0xff
	.zero		1


	//   ....[135]....
        /*0994*/ 	.word	0x00009660
        /*0998*/ 	.word	0x00000000
        /*099c*/ 	.word	0x00000000
        /*09a0*/ 	.short	0x010a
        /*09a2*/ 	.byte	0xff
	.zero		1


	//   ....[136]....
        /*09a4*/ 	.word	0x000096c0
        /*09a8*/ 	.word	0x00000000
        /*09ac*/ 	.word	0x00000000
        /*09b0*/ 	.short	0x010a
        /*09b2*/ 	.byte	0xff
	.zero		1


	//   ....[137]....
        /*09b4*/ 	.word	0x00009720
        /*09b8*/ 	.word	0x00000000
        /*09bc*/ 	.word	0x00000000
        /*09c0*/ 	.short	0x010a
        /*09c2*/ 	.byte	0xff
	.zero		1


	//   ....[138]....
        /*09c4*/ 	.word	0x00009780
        /*09c8*/ 	.word	0x00000000
        /*09cc*/ 	.word	0x00000120
        /*09d0*/ 	.short	0x010a
        /*09d2*/ 	.byte	0xff
	.zero		1


	//   ....[139]....
        /*09d4*/ 	.word	0x000097d0
        /*09d8*/ 	.word	0x00000008
        /*09dc*/ 	.word	0x000000a0
        /*09e0*/ 	.short	0x010a
        /*09e2*/ 	.byte	0xff
	.zero		1


	//   ....[140]....
        /*09e4*/ 	.word	0x00009830
        /*09e8*/ 	.word	0x00000000
        /*09ec*/ 	.word	0x00000098
        /*09f0*/ 	.short	0x010a
        /*09f2*/ 	.byte	0xff
	.zero		1


	//   ....[141]....
        /*09f4*/ 	.word	0x00009890
        /*09f8*/ 	.word	0x00000000
        /*09fc*/ 	.word	0x00000070
        /*0a00*/ 	.short	0x010a
        /*0a02*/ 	.byte	0xff
	.zero		1


	//   ....[142]....
        /*0a04*/ 	.word	0x000098f0
        /*0a08*/ 	.word	0x00000000
        /*0a0c*/ 	.word	0x00000078
        /*0a10*/ 	.short	0x010a
        /*0a12*/ 	.byte	0xff
	.zero		1


	//   ....[143]....
        /*0a14*/ 	.word	0x00009950
        /*0a18*/ 	.word	0x00000000
        /*0a1c*/ 	.word	0x00000080
        /*0a20*/ 	.short	0x010a
        /*0a22*/ 	.byte	0xff
	.zero		1


	//   ....[144]....
        /*0a24*/ 	.word	0x000099b0
        /*0a28*/ 	.word	0x00000000
        /*0a2c*/ 	.word	0x00000088
        /*0a30*/ 	.short	0x010a
        /*0a32*/ 	.byte	0xff
	.zero		1


	//   ....[145]....
        /*0a34*/ 	.word	0x00009a10
        /*0a38*/ 	.word	0x00000000
        /*0a3c*/ 	.word	0x00000070
        /*0a40*/ 	.short	0x010a
        /*0a42*/ 	.byte	0xff
	.zero		1


	//   ....[146]....
        /*0a44*/ 	.word	0x00009a70
        /*0a48*/ 	.word	0x00000000
        /*0a4c*/ 	.word	0x00000078
        /*0a50*/ 	.short	0x010a
        /*0a52*/ 	.byte	0xff
	.zero		1


	//   ....[147]....
        /*0a54*/ 	.word	0x00009ad0
        /*0a58*/ 	.word	0x00000000
        /*0a5c*/ 	.word	0x00000080
        /*0a60*/ 	.short	0x010a
        /*0a62*/ 	.byte	0xff
	.zero		1


	//   ....[148]....
        /*0a64*/ 	.word	0x00009b20
        /*0a68*/ 	.word	0x00000003
        /*0a6c*/ 	.word	0x000000a0
        /*0a70*/ 	.short	0x010a
        /*0a72*/ 	.byte	0xff
	.zero		1


	//   ....[149]....
        /*0a74*/ 	.word	0x00009b80
        /*0a78*/ 	.word	0x00000002
        /*0a7c*/ 	.word	0x00000050
        /*0a80*/ 	.short	0x010a
        /*0a82*/ 	.byte	0xff
	.zero		1


	//   ....[150]....
        /*0a84*/ 	.word	0x00009bd0
        /*0a88*/ 	.word	0x00000035
        /*0a8c*/ 	.word	0x000000c0
        /*0a90*/ 	.short	0x010a
        /*0a92*/ 	.byte	0xff
	.zero		1


	//   ....[151]....
        /*0a94*/ 	.word	0x00009c20
        /*0a98*/ 	.word	0x00000002
        /*0a9c*/ 	.word	0x00000050
        /*0aa0*/ 	.short	0x010a
        /*0aa2*/ 	.byte	0xff
	.zero		1


	//   ....[152]....
        /*0aa4*/ 	.word	0x00009c70
        /*0aa8*/ 	.word	0x00000002
        /*0aac*/ 	.word	0x00000050
        /*0ab0*/ 	.short	0x010a
        /*0ab2*/ 	.byte	0xff
	.zero		1


	//   ....[153]....
        /*0ab4*/ 	.word	0x00009cc0
        /*0ab8*/ 	.word	0x00000003
        /*0abc*/ 	.word	0x00000050
        /*0ac0*/ 	.short	0x010a
        /*0ac2*/ 	.byte	0xff
	.zero		1


	//----- nvinfo : EIATTR_NUM_MBARRIERS
	.align		4
.L_47:
        /*0ac4*/ 	.byte	0x03, 0x38
        /*0ac6*/ 	.short	0x0025


	//----- nvinfo : EIATTR_EXIT_INSTR_OFFSETS
	.align		4
        /*0ac8*/ 	.byte	0x04, 0x1c
        /*0aca*/ 	.short	(.L_49 - .L_48)


	//   ....[0]....
.L_48:
        /*0acc*/ 	.word	0x00002c30


	//   ....[1]....
        /*0ad0*/ 	.word	0x00003120


	//   ....[2]....
        /*0ad4*/ 	.word	0x00003180


	//   ....[3]....
        /*0ad8*/ 	.word	0x000044f0


	//   ....[4]....
        /*0adc*/ 	.word	0x000058a0


	//   ....[5]....
        /*0ae0*/ 	.word	0x000058e0


	//   ....[6]....
        /*0ae4*/ 	.word	0x00008e90


	//   ....[7]....
        /*0ae8*/ 	.word	0x00008f10


	//   ....[8]....
        /*0aec*/ 	.word	0x00008f40


	//   ....[9]....
        /*0af0*/ 	.word	0x00008fb0


	//----- nvinfo : EIATTR_MAX_THREADS
	.align		4
.L_49:
        /*0af4*/ 	.byte	0x04, 0x05
        /*0af6*/ 	.short	(.L_51 - .L_50)
.L_50:
        /*0af8*/ 	.word	0x00000100
        /*0afc*/ 	.word	0x00000001
        /*0b00*/ 	.word	0x00000001


	//----- nvinfo : EIATTR_CRS_STACK_SIZE
	.align		4
.L_51:
        /*0b04*/ 	.byte	0x04, 0x1e
        /*0b06*/ 	.short	(.L_53 - .L_52)
.L_52:
        /*0b08*/ 	.word	0x00000000


	//----- nvinfo : EIATTR_CBANK_PARAM_SIZE
	.align		4
.L_53:
        /*0b0c*/ 	.byte	0x03, 0x19
        /*0b0e*/ 	.short	0x0800


	//----- nvinfo : EIATTR_PARAM_CBANK
	.align		4
        /*0b10*/ 	.byte	0x04, 0x0a
        /*0b12*/ 	.short	(.L_55 - .L_54)
	.align		4
.L_54:
        /*0b14*/ 	.word	index@(.nv.constant0._ZN7cutlass13device_kernelINS_4gemm6kernel13GemmUniversalIN4cute5tupleIJiiiiEEENS1_10collective13CollectiveMmaINS1_35MainloopSm100TmaUmmaWarpSpecializedILi5ELi2ELi4ENS5_IJNS4_1CILi8EEENSA_ILi1EEESC_EEEEENS5_IJNSA_ILi128EEESF_NSA_ILi64EEEEEENS_6half_tENS5_IJSC_llEEESI_NS5_IJlSC_lEEENS4_8TiledMMAINS4_8MMA_AtomIJNS4_26SM100_MMA_F16BF16_2x1SM_SSISI_SI_fLi128ELi128ELNS4_4UMMA5MajorE1ELSP_0ELNSO_7ScaleInE0ELSQ_0EEEEEENS4_6LayoutINS5_IJSC_SC_SC_EEENS5_IJNSA_ILi0EEESV_SV_EEEEENS5_IJNS4_10UnderscoreESY_SY_EEEEENS4_18SM100_TMA_2SM_LOADENS4_14ComposedLayoutINS4_7SwizzleILi3ELi4ELi3EEENS4_18smem_ptr_flag_bitsILi16EEENST_INS5_IJSG_SB_EEENS5_IJSC_SG_EEEEEEEvNS4_8identityENS4_28SM100_TMA_2SM_LOAD_MULTICASTENS12_IS14_S16_NST_INS5_IJSB_SG_EEENS5_IJSG_SC_EEEEEEEvS1B_EENS_8epilogue10collective18CollectiveEpilogueINS1I_23Sm100TmaWarpSpecializedILi4ELi2ELi16ELb1ELb0EEEJNS5_IJSG_SF_SG_EEENS5_IJNST_ISG_SC_EENST_INS5_IJNSA_ILi16EEENSA_ILi2EEEEEES18_EEEEESI_SK_SI_SK_NS1I_6fusion15FusionCallbacksIS1M_NS1U_17LinearCombinationISI_fSI_fLNS_15FloatRoundStyleE2EEES1N_S1T_JEEENS4_5SM1004TMEM4LOAD26SM100_TMEM_LOAD_32dp32b16xENS4_13SM90_TMA_LOADENS12_INS13_ILi1ELi4ELi3EEES16_NST_INS5_IJSB_S1P_EEENS5_IJS1P_SC_EEEEEEENS4_39AutoVectorizingCopyWithAssumedAlignmentILi128EEENS4_14SM90_TMA_STOREES29_S2B_S2B_EEEvvEEEEvNT_6ParamsE)
        /*0b18*/ 	.short	0x0380
        /*0b1a*/ 	.short	0x0800


	//----- nvinfo : EIATTR_SW_WAR
	.align		4
.L_55:
        /*0b1c*/ 	.byte	0x04, 0x36
        /*0b1e*/ 	.short	(.L_57 - .L_56)
.L_56:
        /*0b20*/ 	.word	0x00000008
.L_57:


//--------------------- .nv.callgraph             --------------------------
	.section	.nv.callgraph,"",@"SHT_CUDA_CALLGRAPH"
	.align	4
	.sectionentsize	8
	.align		4
        /*0000*/ 	.word	0x00000000
	.align		4
        /*0004*/ 	.word	0xffffffff
	.align		4
        /*0008*/ 	.word	index@(_ZN7cutlass13device_kernelINS_4gemm6kernel13GemmUniversalIN4cute5tupleIJiiiiEEENS1_10collective13CollectiveMmaINS1_35MainloopSm100TmaUmmaWarpSpecializedILi5ELi2ELi4ENS5_IJNS4_1CILi8EEENSA_ILi1EEESC_EEEEENS5_IJNSA_ILi128EEESF_NSA_ILi64EEEEEENS_6half_tENS5_IJSC_llEEESI_NS5_IJlSC_lEEENS4_8TiledMMAINS4_8MMA_AtomIJNS4_26SM100_MMA_F16BF16_2x1SM_SSISI_SI_fLi128ELi128ELNS4_4UMMA5MajorE1ELSP_0ELNSO_7ScaleInE0ELSQ_0EEEEEENS4_6LayoutINS5_IJSC_SC_SC_EEENS5_IJNSA_ILi0EEESV_SV_EEEEENS5_IJNS4_10UnderscoreESY_SY_EEEEENS4_18SM100_TMA_2SM_LOADENS4_14ComposedLayoutINS4_7SwizzleILi3ELi4ELi3EEENS4_18smem_ptr_flag_bitsILi16EEENST_INS5_IJSG_SB_EEENS5_IJSC_SG_EEEEEEEvNS4_8identityENS4_28SM100_TMA_2SM_LOAD_MULTICASTENS12_IS14_S16_NST_INS5_IJSB_SG_EEENS5_IJSG_SC_EEEEEEEvS1B_EENS_8epilogue10collective18CollectiveEpilogueINS1I_23Sm100TmaWarpSpecializedILi4ELi2ELi16ELb1ELb0EEEJNS5_IJSG_SF_SG_EEENS5_IJNST_ISG_SC_EENST_INS5_IJNSA_ILi16EEENSA_ILi2EEEEEES18_EEEEESI_SK_SI_SK_NS1I_6fusion15FusionCallbacksIS1M_NS1U_17LinearCombinationISI_fSI_fLNS_15FloatRoundStyleE2EEES1N_S1T_JEEENS4_5SM1004TMEM4LOAD26SM100_TMEM_LOAD_32dp32b16xENS4_13SM90_TMA_LOADENS12_INS13_ILi1ELi4ELi3EEES16_NST_INS5_IJSB_S1P_EEENS5_IJS1P_SC_EEEEEEENS4_39AutoVectorizingCopyWithAssumedAlignmentILi128EEENS4_14SM90_TMA_STOREES29_S2B_S2B_EEEvvEEEEvNT_6ParamsE)
	.align		4
        /*000c*/ 	.word	index@(__assertfail)
	.align		4
        /*0010*/ 	.word	0x00000000
	.align		4
        /*0014*/ 	.word	0xfffffffe
	.align		4
        /*0018*/ 	.word	0x00000000
	.align		4
        /*001c*/ 	.word	0xfffffffd
	.align		4
        /*0020*/ 	.word	0x00000000
	.align		4
        /*0024*/ 	.word	0xfffffffc


//--------------------- .nv.constant4             --------------------------
	.section	.nv.constant4,"a",@progbits
	.align	8
	.align		8
.nv.constant4:
        /*0000*/ 	.dword	__assertfail
	.align		8
        /*0008*/ 	.dword	__unnamed_1
	.align		8
        /*0010*/ 	.dword	__unnamed_2
	.align		8
        /*0018*/ 	.dword	_ZN40_INTERNAL_88e6237a_4_k_cu_d5e17f40_427914cuda3std3__45__cpo5beginE
	.align		8
        /*0020*/ 	.dword	_ZN40_INTERNAL_88e6237a_4_k_cu_d5e17f40_427914cuda3std3__45__cpo3endE
	.align		8
        /*0028*/ 	.dword	_ZN40_INTERNAL_88e6237a_4_k_cu_d5e17f40_427914cuda3std3__45__cpo6cbeginE
	.align		8
        /*0030*/ 	.dword	_ZN40_INTERNAL_88e6237a_4_k_cu_d5e17f40_427914cuda3std3__45__cpo4cendE
	.align		8
        /*0038*/ 	.dword	_ZN40_INTERNAL_88e6237a_4_k_cu_d5e17f40_427914cuda3std3__442_GLOBAL__N__88e6237a_4_k_cu_d5e17f40_427916ignoreE
	.align		8
        /*0040*/ 	.dword	_ZN40_INTERNAL_88e6237a_4_k_cu_d5e17f40_427914cuda3std3__419piecewise_constructE
	.align		8
        /*0048*/ 	.dword	_ZN40_INTERNAL_88e6237a_4_k_cu_d5e17f40_427914cuda3std3__48in_placeE
	.align		8
        /*0050*/ 	.dword	_ZN40_INTERNAL_88e6237a_4_k_cu_d5e17f40_427914cuda3std6ranges3__45__cpo4swapE
	.align		8
        /*0058*/ 	.dword	_ZN40_INTERNAL_88e6237a_4_k_cu_d5e17f40_427914cuda3std6ranges3__45__cpo9iter_moveE
	.align		8
        /*0060*/ 	.dword	_ZN40_INTERNAL_88e6237a_4_k_cu_d5e17f40_427914cute7productE
	.align		8
        /*0068*/ 	.dword	_ZN40_INTERNAL_88e6237a_4_k_cu_d5e17f40_427914cute1_E
	.align		8
        /*0070*/ 	.dword	$str$25
	.align		8
        /*0078*/ 	.dword	$str$26
	.align		8
        /*0080*/ 	.dword	$str$27
	.align		8
        /*0088*/ 	.dword	$str$28


//--------------------- .text._ZN7cutlass13device_kernelINS_4gemm6kernel13GemmUniversalIN4cute5tupleIJiiiiEEENS1_10collective13CollectiveMmaINS1_35MainloopSm100TmaUmmaWarpSpecializedILi5ELi2ELi4ENS5_IJNS4_1CILi8EEENSA_ILi1EEESC_EEEEENS5_IJNSA_ILi128EEESF_NSA_ILi64EEEEEENS_6half_tENS5_IJSC_llEEESI_NS5_IJlSC_lEEENS4_8TiledMMAINS4_8MMA_AtomIJNS4_26SM100_MMA_F16BF16_2x1SM_SSISI_SI_fLi128ELi128ELNS4_4UMMA5MajorE1ELSP_0ELNSO_7ScaleInE0ELSQ_0EEEEEENS4_6LayoutINS5_IJSC_SC_SC_EEENS5_IJNSA_ILi0EEESV_SV_EEEEENS5_IJNS4_10UnderscoreESY_SY_EEEEENS4_18SM100_TMA_2SM_LOADENS4_14ComposedLayoutINS4_7SwizzleILi3ELi4ELi3EEENS4_18smem_ptr_flag_bitsILi16EEENST_INS5_IJSG_SB_EEENS5_IJSC_SG_EEEEEEEvNS4_8identityENS4_28SM100_TMA_2SM_LOAD_MULTICASTENS12_IS14_S16_NST_INS5_IJSB_SG_EEENS5_IJSG_SC_EEEEEEEvS1B_EENS_8epilogue10collective18CollectiveEpilogueINS1I_23Sm100TmaWarpSpecializedILi4ELi2ELi16ELb1ELb0EEEJNS5_IJSG_SF_SG_EEENS5_IJNST_ISG_SC_EENST_INS5_IJNSA_ILi16EEENSA_ILi2EEEEEES18_EEEEESI_SK_SI_SK_NS1I_6fusion15FusionCallbacksIS1M_NS1U_17LinearCombinationISI_fSI_fLNS_15FloatRoundStyleE2EEES1N_S1T_JEEENS4_5SM1004TMEM4LOAD26SM100_TMEM_LOAD_32dp32b16xENS4_13SM90_TMA_LOADENS12_INS13_ILi1ELi4ELi3EEES16_NST_INS5_IJSB_S1P_EEENS5_IJS1P_SC_EEEEEEENS4_39AutoVectorizingCopyWithAssumedAlignmentILi128EEENS4_14SM90_TMA_STOREES29_S2B_S2B_EEEvvEEEEvNT_6ParamsE --------------------------
	.section	.text._ZN7cutlass13device_kernelINS_4gemm6kernel13GemmUniversalIN4cute5tupleIJiiiiEEENS1_10collective13CollectiveMmaINS1_35MainloopSm100TmaUmmaWarpSpecializedILi5ELi2ELi4ENS5_IJNS4_1CILi8EEENSA_ILi1EEESC_EEEEENS5_IJNSA_ILi128EEESF_NSA_ILi64EEEEEENS_6half_tENS5_IJSC_llEEESI_NS5_IJlSC_lEEENS4_8TiledMMAINS4_8MMA_AtomIJNS4_26SM100_MMA_F16BF16_2x1SM_SSISI_SI_fLi128ELi128ELNS4_4UMMA5MajorE1ELSP_0ELNSO_7ScaleInE0ELSQ_0EEEEEENS4_6LayoutINS5_IJSC_SC_SC_EEENS5_IJNSA_ILi0EEESV_SV_EEEEENS5_IJNS4_10UnderscoreESY_SY_EEEEENS4_18SM100_TMA_2SM_LOADENS4_14ComposedLayoutINS4_7SwizzleILi3ELi4ELi3EEENS4_18smem_ptr_flag_bitsILi16EEENST_INS5_IJSG_SB_EEENS5_IJSC_SG_EEEEEEEvNS4_8identityENS4_28SM100_TMA_2SM_LOAD_MULTICASTENS12_IS14_S16_NST_INS5_IJSB_SG_EEENS5_IJSG_SC_EEEEEEEvS1B_EENS_8epilogue10collective18CollectiveEpilogueINS1I_23Sm100TmaWarpSpecializedILi4ELi2ELi16ELb1ELb0EEEJNS5_IJSG_SF_SG_EEENS5_IJNST_ISG_SC_EENST_INS5_IJNSA_ILi16EEENSA_ILi2EEEEEES18_EEEEESI_SK_SI_SK_NS1I_6fusion15FusionCallbacksIS1M_NS1U_17LinearCombinationISI_fSI_fLNS_15FloatRoundStyleE2EEES1N_S1T_JEEENS4_5SM1004TMEM4LOAD26SM100_TMEM_LOAD_32dp32b16xENS4_13SM90_TMA_LOADENS12_INS13_ILi1ELi4ELi3EEES16_NST_INS5_IJSB_S1P_EEENS5_IJS1P_SC_EEEEEEENS4_39AutoVectorizingCopyWithAssumedAlignmentILi128EEENS4_14SM90_TMA_STOREES29_S2B_S2B_EEEvvEEEEvNT_6ParamsE,"ax",@progbits
	.align	128
.text._ZN7cutlass13device_kernelINS_4gemm6kernel13GemmUniversalIN4cute5tupleIJiiiiEEENS1_10collective13CollectiveMmaINS1_35MainloopSm100TmaUmmaWarpSpecializedILi5ELi2ELi4ENS5_IJNS4_1CILi8EEENSA_ILi1EEESC_EEEEENS5_IJNSA_ILi128EEESF_NSA_ILi64EEEEEENS_6half_tENS5_IJSC_llEEESI_NS5_IJlSC_lEEENS4_8TiledMMAINS4_8MMA_AtomIJNS4_26SM100_MMA_F16BF16_2x1SM_SSISI_SI_fLi128ELi128ELNS4_4UMMA5MajorE1ELSP_0ELNSO_7ScaleInE0ELSQ_0EEEEEENS4_6LayoutINS5_IJSC_SC_SC_EEENS5_IJNSA_ILi0EEESV_SV_EEEEENS5_IJNS4_10UnderscoreESY_SY_EEEEENS4_18SM100_TMA_2SM_LOADENS4_14ComposedLayoutINS4_7SwizzleILi3ELi4ELi3EEENS4_18smem_ptr_flag_bitsILi16EEENST_INS5_IJSG_SB_EEENS5_IJSC_SG_EEEEEEEvNS4_8identityENS4_28SM100_TMA_2SM_LOAD_MULTICASTENS12_IS14_S16_NST_INS5_IJSB_SG_EEENS5_IJSG_SC_EEEEEEEvS1B_EENS_8epilogue10collective18CollectiveEpilogueINS1I_23Sm100TmaWarpSpecializedILi4ELi2ELi16ELb1ELb0EEEJNS5_IJSG_SF_SG_EEENS5_IJNST_ISG_SC_EENST_INS5_IJNSA_ILi16EEENSA_ILi2EEEEEES18_EEEEESI_SK_SI_SK_NS1I_6fusion15FusionCallbacksIS1M_NS1U_17LinearCombinationISI_fSI_fLNS_15FloatRoundStyleE2EEES1N_S1T_JEEENS4_5SM1004TMEM4LOAD26SM100_TMEM_LOAD_32dp32b16xENS4_13SM90_TMA_LOADENS12_INS13_ILi1ELi4ELi3EEES16_NST_INS5_IJSB_S1P_EEENS5_IJS1P_SC_EEEEEEENS4_39AutoVectorizingCopyWithAssumedAlignmentILi128EEENS4_14SM90_TMA_STOREES29_S2B_S2B_EEEvvEEEEvNT_6ParamsE:
        .type           _ZN7cutlass13device_kernelINS_4gemm6kernel13GemmUniversalIN4cute5tupleIJiiiiEEENS1_10collective13CollectiveMmaINS1_35MainloopSm100TmaUmmaWarpSpecializedILi5ELi2ELi4ENS5_IJNS4_1CILi8EEENSA_ILi1EEESC_EEEEENS5_IJNSA_ILi128EEESF_NSA_ILi64EEEEEENS_6half_tENS5_IJSC_llEEESI_NS5_IJlSC_lEEENS4_8TiledMMAINS4_8MMA_AtomIJNS4_26SM100_MMA_F16BF16_2x1SM_SSISI_SI_fLi128ELi128ELNS4_4UMMA5MajorE1ELSP_0ELNSO_7ScaleInE0ELSQ_0EEEEEENS4_6LayoutINS5_IJSC_SC_SC_EEENS5_IJNSA_ILi0EEESV_SV_EEEEENS5_IJNS4_10UnderscoreESY_SY_EEEEENS4_18SM100_TMA_2SM_LOADENS4_14ComposedLayoutINS4_7SwizzleILi3ELi4ELi3EEENS4_18smem_ptr_flag_bitsILi16EEENST_INS5_IJSG_SB_EEENS5_IJSC_SG_EEEEEEEvNS4_8identityENS4_28SM100_TMA_2SM_LOAD_MULTICASTENS12_IS14_S16_NST_INS5_IJSB_SG_EEENS5_IJSG_SC_EEEEEEEvS1B_EENS_8epilogue10collective18CollectiveEpilogueINS1I_23Sm100TmaWarpSpecializedILi4ELi2ELi16ELb1ELb0EEEJNS5_IJSG_SF_SG_EEENS5_IJNST_ISG_SC_EENST_INS5_IJNSA_ILi16EEENSA_ILi2EEEEEES18_EEEEESI_SK_SI_SK_NS1I_6fusion15FusionCallbacksIS1M_NS1U_17LinearCombinationISI_fSI_fLNS_15FloatRoundStyleE2EEES1N_S1T_JEEENS4_5SM1004TMEM4LOAD26SM100_TMEM_LOAD_32dp32b16xENS4_13SM90_TMA_LOADENS12_INS13_ILi1ELi4ELi3EEES16_NST_INS5_IJSB_S1P_EEENS5_IJS1P_SC_EEEEEEENS4_39AutoVectorizingCopyWithAssumedAlignmentILi128EEENS4_14SM90_TMA_STOREES29_S2B_S2B_EEEvvEEEEvNT_6ParamsE,@function
        .size           _ZN7cutlass13device_kernelINS_4gemm6kernel13GemmUniversalIN4cute5tupleIJiiiiEEENS1_10collective13CollectiveMmaINS1_35MainloopSm100TmaUmmaWarpSpecializedILi5ELi2ELi4ENS5_IJNS4_1CILi8EEENSA_ILi1EEESC_EEEEENS5_IJNSA_ILi128EEESF_NSA_ILi64EEEEEENS_6half_tENS5_IJSC_llEEESI_NS5_IJlSC_lEEENS4_8TiledMMAINS4_8MMA_AtomIJNS4_26SM100_MMA_F16BF16_2x1SM_SSISI_SI_fLi128ELi128ELNS4_4UMMA5MajorE1ELSP_0ELNSO_7ScaleInE0ELSQ_0EEEEEENS4_6LayoutINS5_IJSC_SC_SC_EEENS5_IJNSA_ILi0EEESV_SV_EEEEENS5_IJNS4_10UnderscoreESY_SY_EEEEENS4_18SM100_TMA_2SM_LOADENS4_14ComposedLayoutINS4_7SwizzleILi3ELi4ELi3EEENS4_18smem_ptr_flag_bitsILi16EEENST_INS5_IJSG_SB_EEENS5_IJSC_SG_EEEEEEEvNS4_8identityENS4_28SM100_TMA_2SM_LOAD_MULTICASTENS12_IS14_S16_NST_INS5_IJSB_SG_EEENS5_IJSG_SC_EEEEEEEvS1B_EENS_8epilogue10collective18CollectiveEpilogueINS1I_23Sm100TmaWarpSpecializedILi4ELi2ELi16ELb1ELb0EEEJNS5_IJSG_SF_SG_EEENS5_IJNST_ISG_SC_EENST_INS5_IJNSA_ILi16EEENSA_ILi2EEEEEES18_EEEEESI_SK_SI_SK_NS1I_6fusion15FusionCallbacksIS1M_NS1U_17LinearCombinationISI_fSI_fLNS_15FloatRoundStyleE2EEES1N_S1T_JEEENS4_5SM1004TMEM4LOAD26SM100_TMEM_LOAD_32dp32b16xENS4_13SM90_TMA_LOADENS12_INS13_ILi1ELi4ELi3EEES16_NST_INS5_IJSB_S1P_EEENS5_IJS1P_SC_EEEEEEENS4_39AutoVectorizingCopyWithAssumedAlignmentILi128EEENS4_14SM90_TMA_STOREES29_S2B_S2B_EEEvvEEEEvNT_6ParamsE,(.L_x_200 - _ZN7cutlass13device_kernelINS_4gemm6kernel13GemmUniversalIN4cute5tupleIJiiiiEEENS1_10collective13CollectiveMmaINS1_35MainloopSm100TmaUmmaWarpSpecializedILi5ELi2ELi4ENS5_IJNS4_1CILi8EEENSA_ILi1EEESC_EEEEENS5_IJNSA_ILi128EEESF_NSA_ILi64EEEEEENS_6half_tENS5_IJSC_llEEESI_NS5_IJlSC_lEEENS4_8TiledMMAINS4_8MMA_AtomIJNS4_26SM100_MMA_F16BF16_2x1SM_SSISI_SI_fLi128ELi128ELNS4_4UMMA5MajorE1ELSP_0ELNSO_7ScaleInE0ELSQ_0EEEEEENS4_6LayoutINS5_IJSC_SC_SC_EEENS5_IJNSA_ILi0EEESV_SV_EEEEENS5_IJNS4_10UnderscoreESY_SY_EEEEENS4_18SM100_TMA_2SM_LOADENS4_14ComposedLayoutINS4_7SwizzleILi3ELi4ELi3EEENS4_18smem_ptr_flag_bitsILi16EEENST_INS5_IJSG_SB_EEENS5_IJSC_SG_EEEEEEEvNS4_8identityENS4_28SM100_TMA_2SM_LOAD_MULTICASTENS12_IS14_S16_NST_INS5_IJSB_SG_EEENS5_IJSG_SC_EEEEEEEvS1B_EENS_8epilogue10collective18CollectiveEpilogueINS1I_23Sm100TmaWarpSpecializedILi4ELi2ELi16ELb1ELb0EEEJNS5_IJSG_SF_SG_EEENS5_IJNST_ISG_SC_EENST_INS5_IJNSA_ILi16EEENSA_ILi2EEEEEES18_EEEEESI_SK_SI_SK_NS1I_6fusion15FusionCallbacksIS1M_NS1U_17LinearCombinationISI_fSI_fLNS_15FloatRoundStyleE2EEES1N_S1T_JEEENS4_5SM1004TMEM4LOAD26SM100_TMEM_LOAD_32dp32b16xENS4_13SM90_TMA_LOADENS12_INS13_ILi1ELi4ELi3EEES16_NST_INS5_IJSB_S1P_EEENS5_IJS1P_SC_EEEEEEENS4_39AutoVectorizingCopyWithAssumedAlignmentILi128EEENS4_14SM90_TMA_STOREES29_S2B_S2B_EEEvvEEEEvNT_6ParamsE)
        .other          _ZN7cutlass13device_kernelINS_4gemm6kernel13GemmUniversalIN4cute5tupleIJiiiiEEENS1_10collective13CollectiveMmaINS1_35MainloopSm100TmaUmmaWarpSpecializedILi5ELi2ELi4ENS5_IJNS4_1CILi8EEENSA_ILi1EEESC_EEEEENS5_IJNSA_ILi128EEESF_NSA_ILi64EEEEEENS_6half_tENS5_IJSC_llEEESI_NS5_IJlSC_lEEENS4_8TiledMMAINS4_8MMA_AtomIJNS4_26SM100_MMA_F16BF16_2x1SM_SSISI_SI_fLi128ELi128ELNS4_4UMMA5MajorE1ELSP_0ELNSO_7ScaleInE0ELSQ_0EEEEEENS4_6LayoutINS5_IJSC_SC_SC_EEENS5_IJNSA_ILi0EEESV_SV_EEEEENS5_IJNS4_10UnderscoreESY_SY_EEEEENS4_18SM100_TMA_2SM_LOADENS4_14ComposedLayoutINS4_7SwizzleILi3ELi4ELi3EEENS4_18smem_ptr_flag_bitsILi16EEENST_INS5_IJSG_SB_EEENS5_IJSC_SG_EEEEEEEvNS4_8identityENS4_28SM100_TMA_2SM_LOAD_MULTICASTENS12_IS14_S16_NST_INS5_IJSB_SG_EEENS5_IJSG_SC_EEEEEEEvS1B_EENS_8epilogue10collective18CollectiveEpilogueINS1I_23Sm100TmaWarpSpecializedILi4ELi2ELi16ELb1ELb0EEEJNS5_IJSG_SF_SG_EEENS5_IJNST_ISG_SC_EENST_INS5_IJNSA_ILi16EEENSA_ILi2EEEEEES18_EEEEESI_SK_SI_SK_NS1I_6fusion15FusionCallbacksIS1M_NS1U_17LinearCombinationISI_fSI_fLNS_15FloatRoundStyleE2EEES1N_S1T_JEEENS4_5SM1004TMEM4LOAD26SM100_TMEM_LOAD_32dp32b16xENS4_13SM90_TMA_LOADENS12_INS13_ILi1ELi4ELi3EEES16_NST_INS5_IJSB_S1P_EEENS5_IJS1P_SC_EEEEEEENS4_39AutoVectorizingCopyWithAssumedAlignmentILi128EEENS4_14SM90_TMA_STOREES29_S2B_S2B_EEEvvEEEEvNT_6ParamsE,@"STO_CUDA_ENTRY STV_DEFAULT"
_ZN7cutlass13device_kernelINS_4gemm6kernel13GemmUniversalIN4cute5tupleIJiiiiEEENS1_10collective13CollectiveMmaINS1_35MainloopSm100TmaUmmaWarpSpecializedILi5ELi2ELi4ENS5_IJNS4_1CILi8EEENSA_ILi1EEESC_EEEEENS5_IJNSA_ILi128EEESF_NSA_ILi64EEEEEENS_6half_tENS5_IJSC_llEEESI_NS5_IJlSC_lEEENS4_8TiledMMAINS4_8MMA_AtomIJNS4_26SM100_MMA_F16BF16_2x1SM_SSISI_SI_fLi128ELi128ELNS4_4UMMA5MajorE1ELSP_0ELNSO_7ScaleInE0ELSQ_0EEEEEENS4_6LayoutINS5_IJSC_SC_SC_EEENS5_IJNSA_ILi0EEESV_SV_EEEEENS5_IJNS4_10UnderscoreESY_SY_EEEEENS4_18SM100_TMA_2SM_LOADENS4_14ComposedLayoutINS4_7SwizzleILi3ELi4ELi3EEENS4_18smem_ptr_flag_bitsILi16EEENST_INS5_IJSG_SB_EEENS5_IJSC_SG_EEEEEEEvNS4_8identityENS4_28SM100_TMA_2SM_LOAD_MULTICASTENS12_IS14_S16_NST_INS5_IJSB_SG_EEENS5_IJSG_SC_EEEEEEEvS1B_EENS_8epilogue10collective18CollectiveEpilogueINS1I_23Sm100TmaWarpSpecializedILi4ELi2ELi16ELb1ELb0EEEJNS5_IJSG_SF_SG_EEENS5_IJNST_ISG_SC_EENST_INS5_IJNSA_ILi16EEENSA_ILi2EEEEEES18_EEEEESI_SK_SI_SK_NS1I_6fusion15FusionCallbacksIS1M_NS1U_17LinearCombinationISI_fSI_fLNS_15FloatRoundStyleE2EEES1N_S1T_JEEENS4_5SM1004TMEM4LOAD26SM100_TMEM_LOAD_32dp32b16xENS4_13SM90_TMA_LOADENS12_INS13_ILi1ELi4ELi3EEES16_NST_INS5_IJSB_S1P_EEENS5_IJS1P_SC_EEEEEEENS4_39AutoVectorizingCopyWithAssumedAlignmentILi128EEENS4_14SM90_TMA_STOREES29_S2B_S2B_EEEvvEEEEvNT_6ParamsE:
[----:B------:R-:W1:Y:S01]  /*0000*/  LDC R1, c[0x0][0x37c] ;  /* 0x0000df00ff017b82 */ /* 0x000e620000000800 */
[----:B------:R-:W2:Y:S01]  /*0010*/  S2R R60, SR_TID.X ;  /* 0x00000000003c7919 */ /* 0x000ea20000002100 */
[----:B------:R-:W3:Y:S06]  /*0020*/  LDCU.64 UR8, c[0x0][0x890] ;  /* 0x00011200ff0877ac */ /* 0x000eec0008000a00 */
[----:B------:R-:W4:Y:S01]  /*0030*/  S2UR UR47, SR_CgaCtaId ;  /* 0x00000000002f79c3 */ /* 0x000f220000008800 */
[----:B------:R-:W-:Y:S02]  /*0040*/  PRMT R46, RZ, 0x7610, R46 ;  /* 0x00007610ff2e7816 */ /* 0x000fe4000000002e */
[----:B------:R-:W-:Y:S01]  /*0050*/  ELECT P1, URZ, PT ;  /* 0x0000000000ff782f */ /* 0x000fe20003820000 */
[----:B---3--:R-:W-:-:S04]  /*0060*/  UISETP.NE.U32.AND UP0, UPT, UR8, URZ, UPT ;  /* 0x000000ff0800728c */ /* 0x008fc8000bf05070 */
[----:B------:R-:W-:Y:S02]  /*0070*/  UISETP.NE.AND.EX UP0, UPT, UR9, URZ, UPT, UP0 ;  /* 0x000000ff0900728c */ /* 0x000fe4000bf05300 */
[----:B----4-:R-:W-:Y:S02]  /*0080*/  ULOP3.LUT UR48, UR47, 0x1, URZ, 0xc0, !UPT ;  /* 0x000000012f307892 */ /* 0x010fe4000f8ec0ff */
[----:B------:R-:W-:Y:S01]  /*0090*/  ULOP3.LUT UR49, UR47, 0x1, URZ, 0x3c, !UPT ;  /* 0x000000012f317892 */ /* 0x000fe2000f8e3cff */
[----:B--2---:R-:W-:-:S05]  /*00a0*/  SHF.R.U32.HI R47, RZ, 0x5, R60 ;  /* 0x00000005ff2f7819 */ /* 0x004fca000001163c */
[----:B------:R-:W2:Y:S02]  /*00b0*/  SHFL.IDX PT, R0, R47, RZ, 0x1f ;  /* 0x00001fff2f007589 */ /* 0x000ea400000e0000 */
[----:B--2---:R-:W-:Y:S01]  /*00c0*/  R2UR UR18, R0 ;  /* 0x00000000001272ca */ /* 0x004fe200000e0000 */
[----:B-1----:R-:W-:-:S14]  /*00d0*/  BRA.U UP0, `(.L_x_0) ;  /* 0x0000000100307547 */ /* 0x002fdc000b800000 */
[----:B------:R-:W1:Y:S02]  /*00e0*/  LDCU.64 UR4, c[0x0][0x888] ;  /* 0x00011100ff0477ac */ /* 0x000e640008000a00 */
[----:B-1----:R-:W-:-:S04]  /*00f0*/  UISETP.NE.U32.AND UP0, UPT, UR4, URZ, UPT ;  /* 0x000000ff0400728c */ /* 0x002fc8000bf05070 */
[----:B------:R-:W-:-:S09]  /*0100*/  UISETP.NE.AND.EX UP0, UPT, UR5, URZ, UPT, UP0 ;  /* 0x000000ff0500728c */ /* 0x000fd2000bf05300 */
[----:B------:R-:W-:Y:S05]  /*0110*/  BRA.U !UP0, `(.L_x_1) ;  /* 0x0000000108147547 */ /* 0x000fea000b800000 */
[----:B------:R-:W1:Y:S01]  /*0120*/  LDC.64 R2, c[0x0][0x888] ;  /* 0x00022200ff027b82 */ /* 0x000e620000000a00 */
[----:B------:R-:W1:Y:S02]  /*0130*/  LDCU.64 UR4, c[0x0][0x358] ;  /* 0x00006b00ff0477ac */ /* 0x000e640008000a00 */
[----:B-1----:R1:W5:Y:S01]  /*0140*/  LDG.E R27, desc[UR4][R2.64] ;  /* 0x00000004021b7981 */ /* 0x002362000c1e1900 */
[----:B------:R-:W-:Y:S01]  /*0150*/  HFMA2 R46, -RZ, RZ, 0, 5.9604644775390625e-08 ;  /* 0x00000001ff2e7431 */ /* 0x000fe200000001ff */
[----:B------:R-:W-:Y:S05]  /*0160*/  BRA `(.L_x_0) ;  /* 0x00000000000c7947 */ /* 0x000fea0003800000 */
.L_x_1:
[----:B------:R-:W1:Y:S01]  /*0170*/  LDCU UR4, c[0x0][0x880] ;  /* 0x00011000ff0477ac */ /* 0x000e620008000800 */
[----:B------:R-:W-:Y:S01]  /*0180*/  HFMA2 R46, -RZ, RZ, 0, 5.9604644775390625e-08 ;  /* 0x00000001ff2e7431 */ /* 0x000fe200000001ff */
[----:B-1----:R-:W-:-:S07]  /*0190*/  MOV R27, UR4 ;  /* 0x00000004001b7c02 */ /* 0x002fce0008000f00 */
.L_x_0:
[----:B------:R-:W2:Y:S02]  /*01a0*/  LDCU.64 UR4, c[0x0][0x8b0] ;  /* 0x00011600ff0477ac */ /* 0x000ea40008000a00 */
[----:B--2---:R-:W-:-:S04]  /*01b0*/  UISETP.NE.U32.AND UP0, UPT, UR4, URZ, UPT ;  /* 0x000000ff0400728c */ /* 0x004fc8000bf05070 */
[----:B------:R-:W-:-:S09]  /*01c0*/  UISETP.NE.AND.EX UP0, UPT, UR5, URZ, UPT, UP0 ;  /* 0x000000ff0500728c */ /* 0x000fd2000bf05300 */
[----:B------:R-:W-:Y:S05]  /*01d0*/  BRA.U UP0, `(.L_x_2) ;  /* 0x0000000100287547 */ /* 0x000fea000b800000 */
[----:B------:R-:W2:Y:S02]  /*01e0*/  LDCU.64 UR4, c[0x0][0x8a8] ;  /* 0x00011500ff0477ac */ /* 0x000ea40008000a00 */
[----:B--2---:R-:W-:-:S04]  /*01f0*/  UISETP.NE.U32.AND UP0, UPT, UR4, URZ, UPT ;  /* 0x000000ff0400728c */ /* 0x004fc8000bf05070 */
[----:B------:R-:W-:-:S09]  /*0200*/  UISETP.NE.AND.EX UP0, UPT, UR5, URZ, UPT, UP0 ;  /* 0x000000ff0500728c */ /* 0x000fd2000bf05300 */
[----:B------:R-:W-:Y:S05]  /*0210*/  BRA.U !UP0, `(.L_x_3) ;  /* 0x0000000108107547 */ /* 0x000fea000b800000 */
[----:B------:R-:W2:Y:S01]  /*0220*/  LDC.64 R24, c[0x0][0x8a8] ;  /* 0x00022a00ff187b82 */ /* 0x000ea20000000a00 */
[----:B------:R-:W2:Y:S02]  /*0230*/  LDCU.64 UR4, c[0x0][0x358] ;  /* 0x00006b00ff0477ac */ /* 0x000ea40008000a00 */
[----:B--2---:R2:W5:Y:S01]  /*0240*/  LDG.E R24, desc[UR4][R24.64] ;  /* 0x0000000418187981 */ /* 0x004562000c1e1900 */
[----:B------:R-:W-:Y:S05]  /*0250*/  BRA `(.L_x_2) ;  /* 0x0000000000087947 */ /* 0x000fea0003800000 */
.L_x_3:
[----:B------:R-:W2:Y:S02]  /*0260*/  LDCU UR4, c[0x0][0x8a0] ;  /* 0x00011400ff0477ac */ /* 0x000ea40008000800 */
[----:B--2---:R-:W-:Y:S02]  /*0270*/  MOV R24, UR4 ;  /* 0x0000000400187c02 */ /* 0x004fe40008000f00 */
.L_x_2:
[----:B------:R-:W-:Y:S01]  /*0280*/  IMAD.U32 R0, RZ, RZ, UR18 ;  /* 0x00000012ff007e24 */ /* 0x000fe2000f8e00ff */
[----:B------:R-:W-:Y:S04]  /*0290*/  BSSY.RECONVERGENT B0, `(.L_x_4) ;  /* 0x000000c000007945 */ /* 0x000fe80003800200 */
[C---:B------:R-:W-:Y:S02]  /*02a0*/  ISETP.NE.OR P2, PT, R0.reuse, 0x1, !P1 ;  /* 0x000000010000780c */ /* 0x040fe40004f45670 */
[----:B------:R-:W-:-:S11]  /*02b0*/  ISETP.NE.OR P0, PT, R0, 0x3, !P1 ;  /* 0x000000030000780c */ /* 0x000fd60004f05670 */
[----:B------:R-:W-:Y:S05]  /*02c0*/  @P2 BRA `(.L_x_5) ;  /* 0x0000000000202947 */ /* 0x000fea0003800000 */
[----:B------:R-:W3:Y:S02]  /*02d0*/  LDCU.64 UR4, c[0x0][0x348] ;  /* 0x00006900ff0477ac */ /* 0x000ee40008000a00 */
[----:B---3--:R-:W-:Y:S02]  /*02e0*/  UIADD3 UR6, UP1, UPT, UR4, 0x80, URZ ;  /* 0x0000008004067890 */ /* 0x008fe4000ff3e0ff */
[----:B------:R-:W-:Y:S02]  /*02f0*/  UIADD3 UR4, UP0, UPT, UR4, 0x180, URZ ;  /* 0x0000018004047890 */ /* 0x000fe4000ff1e0ff */
[----:B------:R-:W-:Y:S02]  /*0300*/  UIADD3.X UR7, UPT, UPT, URZ, UR5, URZ, UP1, !UPT ;  /* 0x00000005ff077290 */ /* 0x000fe40008ffe4ff */
[----:B------:R-:W-:-:S07]  /*0310*/  UIADD3.X UR5, UPT, UPT, URZ, UR5, URZ, UP0, !UPT ;  /* 0x00000005ff057290 */ /* 0x000fce00087fe4ff */
[----:B------:R3:W-:Y:S02]  /*0320*/  UTMACCTL.PF [UR6] ;  /* 0x00000000060079b9 */ /* 0x0007e40008040000 */
[----:B------:R3:W-:Y:S02]  /*0330*/  UTMACCTL.PF [UR4] ;  /* 0x00000000040079b9 */ /* 0x0007e40008040000 */
[----:B---3--:R-:W-:Y:S01]  /*0340*/  NOP ;  /* 0x0000000000007918 */ /* 0x008fe20000000000 */
.L_x_5:
[----:B------:R-:W-:Y:S05]  /*0350*/  BSYNC.RECONVERGENT B0 ;  /* 0x0000000000007941 */ /* 0x000fea0003800200 */
.L_x_4:
[----:B------:R-:W-:Y:S04]  /*0360*/  BSSY.RECONVERGENT B0, `(.L_x_6) ;  /* 0x000000a000007945 */ /* 0x000fe80003800200 */
        /* <DEDUP_REMOVED lines=9> */
.L_x_7:
[----:B------:R-:W-:Y:S05]  /*0400*/  BSYNC.RECONVERGENT B0 ;  /* 0x0000000000007941 */ /* 0x000fea0003800200 */
.L_x_6:
[----:B------:R-:W3:Y:S01]  /*0410*/  LDCU.64 UR4, c[0x0][0x888] ;  /* 0x00011100ff0477ac */ /* 0x000ee20008000a00 */
[----:B------:R-:W-:Y:S02]  /*0420*/  UISETP.EQ.U32.AND UP2, UPT, UR8, URZ, UPT ;  /* 0x000000ff0800728c */ /* 0x000fe4000bf42070 */
[----:B------:R-:W-:Y:S02]  /*0430*/  UPLOP3.LUT UP4, UPT, UPT, UPT, UPT, 0x80, 0x8 ;  /* 0x000000000008789c */ /* 0x000fe40003f8f070 */
[----:B---3--:R-:W-:-:S04]  /*0440*/  UISETP.NE.U32.AND UP0, UPT, UR4, URZ, UPT ;  /* 0x000000ff0400728c */ /* 0x008fc8000bf05070 */
[----:B------:R-:W-:-:S04]  /*0450*/  UISETP.NE.AND.EX UP1, UPT, UR5, URZ, UPT, UP0 ;  /* 0x000000ff0500728c */ /* 0x000fc8000bf25300 */
[----:B------:R-:W-:-:S04]  /*0460*/  UISETP.EQ.OR.EX UP3, UPT, UR9, URZ, !UP1, UP2 ;  /* 0x000000ff0900728c */ /* 0x000fc8000cf62720 */
[----:B------:R-:W-:-:S06]  /*0470*/  UP2UR UR4, UPR, URZ, 0x8 ;  /* 0x00000008ff047883 */ /* 0x000fcc0008000000 */
[----:B------:R-:W-:Y:S01]  /*0480*/  MOV R51, UR4 ;  /* 0x0000000400337c02 */ /* 0x000fe20008000f00 */
[----:B------:R-:W-:Y:S06]  /*0490*/  BRA.U !UP3, `(.L_x_8) ;  /* 0x000000010b207547 */ /* 0x000fec000b800000 */
[----:B------:R-:W-:Y:S01]  /*04a0*/  UISETP.NE.U32.AND UP2, UPT, UR8, URZ, UPT ;  /* 0x000000ff0800728c */ /* 0x000fe2000bf45070 */
[----:B-----5:R-:W-:Y:S01]  /*04b0*/  FSETP.NEU.AND P0, PT, R27, RZ, PT ;  /* 0x000000ff1b00720b */ /* 0x020fe20003f0d000 */
[----:B------:R-:W-:Y:S02]  /*04c0*/  USEL UR4, URZ, 0xffffffff, UP1 ;  /* 0xffffffffff047887 */ /* 0x000fe40008800000 */
[----:B------:R-:W-:-:S10]  /*04d0*/  UISETP.NE.AND.EX UP2, UPT, UR9, URZ, UPT, UP2 ;  /* 0x000000ff0900728c */ /* 0x000fd4000bf45320 */
[----:B------:R-:W-:Y:S01]  /*04e0*/  VOTEU.ANY UP0, P0 ;  /* 0x0000000000ff7886 */ /* 0x000fe20000000100 */
[----:B------:R-:W-:-:S04]  /*04f0*/  @!UP2 USEL UR4, URZ, 0xffffffff, UP0 ;  /* 0xffffffffff04a887 */ /* 0x000fc80008000000 */
[----:B------:R-:W-:-:S04]  /*0500*/  ULOP3.LUT UR4, UR4, 0x1, URZ, 0xc0, !UPT ;  /* 0x0000000104047892 */ /* 0x000fc8000f8ec0ff */
[----:B------:R-:W-:-:S11]  /*0510*/  UISETP.NE.U32.AND UP4, UPT, UR4, 0x1, UPT ;  /* 0x000000010400788c */ /* 0x000fd6000bf85070 */
.L_x_8:
[----:B------:R-:W3:Y:S01]  /*0520*/  SHFL.IDX PT, R0, R47, RZ, 0x1f ;  /* 0x00001fff2f007589 */ /* 0x000ee200000e0000 */
[----:B------:R-:W-:-:S04]  /*0530*/  UISETP.NE.AND UP0, UPT, UR18, 0x2, UPT ;  /* 0x000000021200788c */ /* 0x000fc8000bf05270 */
[----:B------:R-:W-:Y:S02]  /*0540*/  UISETP.EQ.AND UP2, UPT, UR48, URZ, !UP0 ;  /* 0x000000ff3000728c */ /* 0x000fe4000c742270 */
[----:B------:R-:W-:-:S04]  /*0550*/  USEL UR55, URZ, 0x1, UP0 ;  /* 0x00000001ff377887 */ /* 0x000fc80008000000 */
[----:B------:R-:W-:Y:S02]  /*0560*/  PLOP3.LUT P3, PT, P1, PT, UP2, 0x80, 0x8 ;  /* 0x000000000008781c */ /* 0x000fe40000f6f028 */
[----:B---3--:R-:W-:-:S13]  /*0570*/  ISETP.NE.AND P0, PT, R0, RZ, PT ;  /* 0x000000ff0000720c */ /* 0x008fda0003f05270 */
[----:B------:R-:W-:Y:S05]  /*0580*/  @P0 BRA `(.L_x_9) ;  /* 0x00000000005c0947 */ /* 0x000fea0003800000 */
[----:B------:R-:W-:Y:S01]  /*0590*/  UMOV UR4, 0x400 ;  /* 0x0000040000047882 */ /* 0x000fe20000000000 */
[----:B------:R-:W-:Y:S01]  /*05a0*/  UMOV UR8, 0x1 ;  /* 0x0000000100087882 */ /* 0x000fe20000000000 */
[----:B------:R-:W-:Y:S01]  /*05b0*/  UMOV UR6, 0x4 ;  /* 0x0000000400067882 */ /* 0x000fe20000000000 */
[----:B------:R-:W-:Y:S02]  /*05c0*/  ULEA UR4, UR47, UR4, 0x18 ;  /* 0x000000042f047291 */ /* 0x000fe4000f8ec0ff */
[----:B------:R-:W-:-:S04]  /*05d0*/  UIADD3 UR8, UPT, UPT, -UR8, 0x100000, URZ ;  /* 0x0010000008087890 */ /* 0x000fc8000fffe1ff */
[----:B------:R-:W-:Y:S02]  /*05e0*/  USHF.L.U32 UR9, UR8, 0xb, URZ ;  /* 0x0000000b08097899 */ /* 0x000fe400080006ff */
[----:B------:R-:W-:Y:S02]  /*05f0*/  USHF.L.U32 UR8, UR8, 0x1, URZ ;  /* 0x0000000108087899 */ /* 0x000fe400080006ff */
[----:B------:R-:W-:-:S04]  /*0600*/  UIADD3 UR6, UPT, UPT, -UR6, 0x100000, URZ ;  /* 0x0010000006067890 */ /* 0x000fc8000fffe1ff */
[----:B------:R-:W-:Y:S02]  /*0610*/  USHF.L.U32 UR7, UR6, 0xb, URZ ;  /* 0x0000000b06077899 */ /* 0x000fe400080006ff */
[----:B------:R-:W-:Y:S01]  /*0620*/  USHF.L.U32 UR6, UR6, 0x1, URZ ;  /* 0x0000000106067899 */ /* 0x000fe200080006ff */
[----:B------:R-:W-:Y:S01]  /*0630*/  ELECT P0, URZ, PT ;  /* 0x0000000000ff782f */ /* 0x000fe20003800000 */
[----:B------:R-:W3:Y:S02]  /*0640*/  FENCE.VIEW.ASYNC.S ;  /* 0x00000000000073c6 */ /* 0x000ee40000000000 */
[----:B---3--:R3:W4:Y:S08]  /*0650*/  SYNCS.EXCH.64 URZ, [UR4], UR8 ;  /* 0x0000000804ff75b2 */ /* 0x0087300008000100 */
[----:B------:R3:W1:Y:S01]  /*0660*/  SYNCS.EXCH.64 URZ, [UR4+0x28], UR6 ;  /* 0x0000280604ff75b2 */ /* 0x0006620008000100 */
        /* <DEDUP_REMOVED lines=8> */
[----:B------:R-:W-:Y:S01]  /*06f0*/  NOP ;  /* 0x0000000000007918 */ /* 0x000fe20000000000 */
.L_x_9:
[----:B------:R-:W2:Y:S01]  /*0700*/  SHFL.IDX PT, R0, R47, RZ, 0x1f ;  /* 0x00001fff2f007589 */ /* 0x000ea200000e0000 */
[----:B------:R-:W-:Y:S01]  /*0710*/  NOP ;  /* 0x0000000000007918 */ /* 0x000fe20000000000 */
[----:B--2---:R-:W-:-:S13]  /*0720*/  ISETP.NE.AND P0, PT, R0, 0x1, PT ;  /* 0x000000010000780c */ /* 0x004fda0003f05270 */
[----:B------:R-:W-:Y:S05]  /*0730*/  @P0 BRA `(.L_x_10) ;  /* 0x0000000000540947 */ /* 0x000fea0003800000 */
[----:B---3--:R-:W-:Y:S01]  /*0740*/  UMOV UR4, 0x400 ;  /* 0x0000040000047882 */ /* 0x008fe20000000000 */
        /* <DEDUP_REMOVED lines=10> */
[----:B------:R-:W2:Y:S02]  /*07f0*/  FENCE.VIEW.ASYNC.S ;  /* 0x00000000000073c6 */ /* 0x000ea40000000000 */
[----:B--2---:R2:W3:Y:S08]  /*0800*/  SYNCS.EXCH.64 URZ, [UR4+0x50], UR8 ;  /* 0x0000500804ff75b2 */ /* 0x0044f00008000100 */
        /* <DEDUP_REMOVED lines=8> */
.L_x_10:
[----:B------:R-:W4:Y:S01]  /*0890*/  SHFL.IDX PT, R0, R47, RZ, 0x1f ;  /* 0x00001fff2f007589 */ /* 0x000f2200000e0000 */
[----:B------:R-:W-:Y:S01]  /*08a0*/  NOP ;  /* 0x0000000000007918 */ /* 0x000fe20000000000 */
[----:B----4-:R-:W-:-:S13]  /*08b0*/  ISETP.NE.AND P0, PT, R0, 0x3, PT ;  /* 0x000000030000780c */ /* 0x010fda0003f05270 */
[----:B------:R-:W-:Y:S05]  /*08c0*/  @P0 BRA `(.L_x_11) ;  /* 0x00000000002c0947 */ /* 0x000fea0003800000 */
[----:B--23--:R-:W-:Y:S01]  /*08d0*/  UMOV UR6, 0x400 ;  /* 0x0000040000067882 */ /* 0x00cfe20000000000 */
[----:B------:R-:W-:Y:S01]  /*08e0*/  UMOV UR4, 0x20 ;  /* 0x0000002000047882 */ /* 0x000fe20000000000 */
[----:B------:R-:W-:Y:S02]  /*08f0*/  ULEA UR6, UR47, UR6, 0x18 ;  /* 0x000000062f067291 */ /* 0x000fe4000f8ec0ff */
[----:B------:R-:W-:-:S04]  /*0900*/  UIADD3 UR4, UPT, UPT, -UR4, 0x100000, URZ ;  /* 0x0010000004047890 */ /* 0x000fc8000fffe1ff */
[----:B------:R-:W-:Y:S02]  /*0910*/  USHF.L.U32 UR5, UR4, 0xb, URZ ;  /* 0x0000000b04057899 */ /* 0x000fe400080006ff */
[----:B------:R-:W-:Y:S01]  /*0920*/  USHF.L.U32 UR4, UR4, 0x1, URZ ;  /* 0x0000000104047899 */ /* 0x000fe200080006ff */
[----:B------:R-:W-:Y:S01]  /*0930*/  ELECT P0, URZ, PT ;  /* 0x0000000000ff782f */ /* 0x000fe20003800000 */
[----:B------:R-:W2:Y:S10]  /*0940*/  FENCE.VIEW.ASYNC.S ;  /* 0x00000000000073c6 */ /* 0x000eb40000000000 */
[----:B--2---:R4:W2:Y:S01]  /*0950*/  SYNCS.EXCH.64 URZ, [UR6+0x90], UR4 ;  /* 0x0000900406ff75b2 */ /* 0x0048a20008000100 */
[----:B------:R4:W3:Y:S02]  /*0960*/  SYNCS.EXCH.64 URZ, [UR6+0x98], UR4 ;  /* 0x0000980406ff75b2 */ /* 0x0008e40008000100 */
[----:B----4-:R-:W-:Y:S01]  /*0970*/  NOP ;  /* 0x0000000000007918 */ /* 0x010fe20000000000 */
.L_x_11:
[----:B------:R-:W4:Y:S01]  /*0980*/  SHFL.IDX PT, R0, R47, RZ, 0x1f ;  /* 0x00001fff2f007589 */ /* 0x000f2200000e0000 */
[----:B------:R-:W-:Y:S01]  /*0990*/  NOP ;  /* 0x0000000000007918 */ /* 0x000fe20000000000 */
[----:B----4-:R-:W-:-:S13]  /*09a0*/  ISETP.NE.AND P0, PT, R0, 0x4, PT ;  /* 0x000000040000780c */ /* 0x010fda0003f05270 */
[----:B------:R-:W-:Y:S05]  /*09b0*/  @P0 BRA `(.L_x_12) ;  /* 0x0000000000480947 */ /* 0x000fea0003800000 */
[----:B--23--:R-:W-:Y:S01]  /*09c0*/  UMOV UR4, 0x720 ;  /* 0x0000072000047882 */ /* 0x00cfe20000000000 */
[----:B------:R-:W-:Y:S01]  /*09d0*/  UMOV UR6, 0x400 ;  /* 0x0000040000067882 */ /* 0x000fe20000000000 */
[----:B------:R-:W-:Y:S01]  /*09e0*/  USEL UR4, UR4, 0x620, UP4 ;  /* 0x0000062004047887 */ /* 0x000fe2000a000000 */
        /* <DEDUP_REMOVED lines=10> */
[----:B--2---:R4:W2:Y:S08]  /*0a90*/  SYNCS.EXCH.64 URZ, [UR6+0xa0], UR8 ;  /* 0x0000a00806ff75b2 */ /* 0x0048b00008000100 */
[----:B------:R4:W3:Y:S01]  /*0aa0*/  SYNCS.EXCH.64 URZ, [UR6+0xb0], UR4 ;  /* 0x0000b00406ff75b2 */ /* 0x0008e20008000100 */
[----:B------:R4:W1:Y:S01]  /*0ab0*/  SYNCS.EXCH.64 URZ, [UR6+0xa8], UR8 ;  /* 0x0000a80806ff75b2 */ /* 0x0008620008000100 */
[----:B------:R4:W1:Y:S02]  /*0ac0*/  SYNCS.EXCH.64 URZ, [UR6+0xb8], UR4 ;  /* 0x0000b80406ff75b2 */ /* 0x0008640008000100 */
[----:B----4-:R-:W-:Y:S01]  /*0ad0*/  NOP ;  /* 0x0000000000007918 */ /* 0x010fe20000000000 */
.L_x_12:
[----:B------:R-:W4:Y:S01]  /*0ae0*/  SHFL.IDX PT, R0, R47, RZ, 0x1f ;  /* 0x00001fff2f007589 */ /* 0x000f2200000e0000 */
[----:B------:R-:W-:Y:S01]  /*0af0*/  NOP ;  /* 0x0000000000007918 */ /* 0x000fe20000000000 */
[----:B----4-:R-:W-:-:S13]  /*0b00*/  ISETP.NE.AND P0, PT, R0, 0x5, PT ;  /* 0x000000050000780c */ /* 0x010fda0003f05270 */
[----:B------:R-:W-:Y:S05]  /*0b10*/  @P0 BRA `(.L_x_13) ;  /* 0x0000000000540947 */ /* 0x000fea0003800000 */
[----:B--23--:R-:W-:Y:S01]  /*0b20*/  UMOV UR4, 0x400 ;  /* 0x0000040000047882 */ /* 0x00cfe20000000000 */
        /* <DEDUP_REMOVED lines=14> */
[----:B------:R4:W1:Y:S01]  /*0c10*/  SYNCS.EXCH.64 URZ, [UR4+0xe8], UR8 ;  /* 0x0000e80804ff75b2 */ /* 0x0008620008000100 */
[----:B------:R4:W1:Y:S01]  /*0c20*/  SYNCS.EXCH.64 URZ, [UR4+0xd0], UR6 ;  /* 0x0000d00604ff75b2 */ /* 0x0008620008000100 */
[----:B------:R4:W1:Y:S01]  /*0c30*/  SYNCS.EXCH.64 URZ, [UR4+0xf0], UR8 ;  /* 0x0000f00804ff75b2 */ /* 0x0008620008000100 */
[----:B------:R4:W1:Y:S01]  /*0c40*/  SYNCS.EXCH.64 URZ, [UR4+0xd8], UR6 ;  /* 0x0000d80604ff75b2 */ /* 0x0008620008000100 */
[----:B------:R4:W1:Y:S02]  /*0c50*/  SYNCS.EXCH.64 URZ, [UR4+0xf8], UR8 ;  /* 0x0000f80804ff75b2 */ /* 0x0008640008000100 */
[----:B----4-:R-:W-:Y:S01]  /*0c60*/  NOP ;  /* 0x0000000000007918 */ /* 0x010fe20000000000 */
.L_x_13:
[----:B------:R-:W4:Y:S01]  /*0c70*/  SHFL.IDX PT, R0, R47, RZ, 0x1f ;  /* 0x00001fff2f007589 */ /* 0x000f2200000e0000 */
[----:B------:R-:W-:Y:S01]  /*0c80*/  ISETP.NE.OR P1, PT, RZ, UR18, !P1 ;  /* 0x00000012ff007c0c */ /* 0x000fe2000cf25670 */
        /* <DEDUP_REMOVED lines=12> */
[----:B------:R4:W3:Y:S01]  /*0d50*/  SYNCS.EXCH.64 URZ, [UR4+0x110], UR6 ;  /* 0x0001100604ff75b2 */ /* 0x0008e20008000100 */
[----:B------:R4:W1:Y:S01]  /*0d60*/  SYNCS.EXCH.64 URZ, [UR4+0x108], UR6 ;  /* 0x0001080604ff75b2 */ /* 0x0008620008000100 */
[----:B------:R4:W1:Y:S02]  /*0d70*/  SYNCS.EXCH.64 URZ, [UR4+0x118], UR6 ;  /* 0x0001180604ff75b2 */ /* 0x0008640008000100 */
[----:B----4-:R-:W-:Y:S01]  /*0d80*/  NOP ;  /* 0x0000000000007918 */ /* 0x010fe20000000000 */
.L_x_14:
[----:B------:R-:W-:Y:S01]  /*0d90*/  VOTEU.ALL UP0, P1 ;  /* 0x0000000000ff7886 */ /* 0x000fe20000800000 */
[----:B--23--:R-:W-:Y:S01]  /*0da0*/  UMOV UR4, 0x20 ;  /* 0x0000002000047882 */ /* 0x00cfe20000000000 */
[----:B------:R-:W2:Y:S01]  /*0db0*/  LDCU UR7, c[0x0][0x36c] ;  /* 0x00006d80ff0777ac */ /* 0x000ea20008000800 */
[----:B------:R-:W-:Y:S01]  /*0dc0*/  NOP ;  /* 0x0000000000007918 */ /* 0x000fe20000000000 */
[----:B------:R-:W-:Y:S01]  /*0dd0*/  LOP3.LUT R0, R60, 0x1f, RZ, 0xc0, !PT ;  /* 0x0000001f3c007812 */ /* 0x000fe200078ec0ff */
[----:B------:R-:W-:Y:S01]  /*0de0*/  @!UP0 UMOV UR6, 0x400 ;  /* 0x0000040000068882 */ /* 0x000fe20000000000 */
[----:B------:R-:W-:-:S04]  /*0df0*/  @!UP0 UIADD3 UR4, UPT, UPT, -UR4, 0x100000, URZ ;  /* 0x0010000004048890 */ /* 0x000fc8000fffe1ff */
[----:B------:R-:W-:Y:S02]  /*0e00*/  @!UP0 USHF.L.U32 UR5, UR4, 0xb, URZ ;  /* 0x0000000b04058899 */ /* 0x000fe400080006ff */
[----:B------:R-:W-:Y:S02]  /*0e10*/  @!UP0 USHF.L.U32 UR4, UR4, 0x1, URZ ;  /* 0x0000000104048899 */ /* 0x000fe400080006ff */
[----:B------:R-:W-:Y:S01]  /*0e20*/  @!UP0 ULEA UR6, UR47, UR6, 0x18 ;  /* 0x000000062f068291 */ /* 0x000fe2000f8ec0ff */
[----:B------:R-:W-:Y:S01]  /*0e30*/  VOTEU.ALL UP0, P1 ;  /* 0x0000000000ff7886 */ /* 0x000fe20000800000 */
[----:B------:R-:W-:Y:S02]  /*0e40*/  UISETP.NE.AND UP5, UPT, UR18, URZ, UPT ;  /* 0x000000ff1200728c */ /* 0x000fe4000bfa5270 */
[----:B--2---:R-:W-:Y:S01]  /*0e50*/  UISETP.EQ.U32.AND UP6, UPT, UR7, 0x1, UPT ;  /* 0x000000010700788c */ /* 0x004fe2000bfc2070 */
[----:B------:R-:W2:Y:S07]  /*0e60*/  FENCE.VIEW.ASYNC.S ;  /* 0x00000000000073c6 */ /* 0x000eae0000000000 */
[----:B--2---:R2:W3:Y:S01]  /*0e70*/  @!UP0 SYNCS.EXCH.64 URZ, [UR6+0x120], UR4 ;  /* 0x0001200406ff85b2 */ /* 0x0044e20008000100 */
[----:B------:R-:W-:Y:S05]  /*0e80*/  BRA.U !UP6, `(.L_x_15) ;  /* 0x000000010e087547 */ /* 0x000fea000b800000 */
[----:B-1-3--:R-:W-:Y:S01]  /*0e90*/  UCGABAR_ARV ;  /* 0x00000000000079c7 */ /* 0x00afe20008000000 */
[----:B------:R-:W-:Y:S05]  /*0ea0*/  BRA `(.L_x_16) ;  /* 0x0000000000047947 */ /* 0x000fea0003800000 */
.L_x_15:
[----:B-1-3--:R-:W-:Y:S01]  /*0eb0*/  NOP ;  /* 0x0000000000007918 */ /* 0x00afe20000000000 */
.L_x_16:
[----:B------:R-:W1:Y:S01]  /*0ec0*/  S2UR UR31, SR_CTAID.X ;  /* 0x00000000001f79c3 */ /* 0x000e620000002500 */
[----:B------:R-:W-:-:S05]  /*0ed0*/  CS2R.32 R50, SR_CgaSize ;  /* 0x0000000000327805 */ /* 0x000fca0000008a00 */
[----:B------:R-:W-:-:S05]  /*0ee0*/  IMAD R50, R50, -0xa0, RZ ;  /* 0xffffff6032327824 */ /* 0x000fca00078e02ff */
[----:B--2---:R-:W-:-:S14]  /*0ef0*/  R2UR UR5, R50 ;  /* 0x00000000320572ca */ /* 0x004fdc00000e0000 */
[----:B------:R-:W2:Y:S01]  /*0f00*/  LDCU UR5, c[0x0][UR5+0x2b0] ;  /* 0x00005600050577ac */ /* 0x000ea20008000800 */
[----:B------:R-:W-:-:S05]  /*0f10*/  CS2R.32 R50, SR_CgaSize ;  /* 0x0000000000327805 */ /* 0x000fca0000008a00 */
[----:B------:R-:W-:-:S05]  /*0f20*/  IMAD R50, R50, -0xa0, RZ ;  /* 0xffffff6032327824 */ /* 0x000fca00078e02ff */
[----:B------:R-:W-:-:S14]  /*0f30*/  R2UR UR4, R50 ;  /* 0x00000000320472ca */ /* 0x000fdc00000e0000 */
[----:B------:R-:W3:Y:S01]  /*0f40*/  LDCU UR4, c[0x0][UR4+0x2b4] ;  /* 0x00005680040477ac */ /* 0x000ee20008000800 */
[----:B------:R-:W4:Y:S01]  /*0f50*/  S2UR UR30, SR_CTAID.Y ;  /* 0x00000000001e79c3 */ /* 0x000f220000002600 */
[----:B------:R-:W-:-:S05]  /*0f60*/  CS2R.32 R50, SR_CgaSize ;  /* 0x0000000000327805 */ /* 0x000fca0000008a00 */
[----:B------:R-:W-:-:S05]  /*0f70*/  IMAD R50, R50, -0xa0, RZ ;  /* 0xffffff6032327824 */ /* 0x000fca00078e02ff */
[----:B------:R-:W-:-:S14]  /*0f80*/  R2UR UR7, R50 ;  /* 0x00000000320772ca */ /* 0x000fdc00000e0000 */
[----:B------:R-:W3:Y:S01]  /*0f90*/  LDCU UR7, c[0x0][UR7+0x2a4] ;  /* 0x00005480070777ac */ /* 0x000ee20008000800 */
[----:B------:R-:W-:-:S05]  /*0fa0*/  CS2R.32 R50, SR_CgaSize ;  /* 0x0000000000327805 */ /* 0x000fca0000008a00 */
[----:B------:R-:W-:-:S05]  /*0fb0*/  IMAD R50, R50, -0xa0, RZ ;  /* 0xffffff6032327824 */ /* 0x000fca00078e02ff */
[----:B------:R-:W-:-:S14]  /*0fc0*/  R2UR UR63, R50 ;  /* 0x00000000323f72ca */ /* 0x000fdc00000e0000 */
[----:B------:R-:W3:Y:S01]  /*0fd0*/  LDCU UR63, c[0x0][UR63+0x2a0] ;  /* 0x000054003f3f77ac */ /* 0x000ee20008000800 */
[----:B------:R-:W-:Y:S01]  /*0fe0*/  UISETP.GT.U32.AND UP0, UPT, UR48, 0xffff, UPT ;  /* 0x0000ffff3000788c */ /* 0x000fe2000bf04070 */
[----:B------:R-:W3:Y:S01]  /*0ff0*/  LDCU UR19, c[0x0][0xb24] ;  /* 0x00016480ff1377ac */ /* 0x000ee20008000800 */
[----:B------:R-:W3:Y:S01]  /*1000*/  LDCU UR45, c[0x0][0xb24] ;  /* 0x00016480ff2d77ac */ /* 0x000ee20008000800 */
[----:B-1----:R-:W-:Y:S01]  /*1010*/  I2FP.F32.U32 R3, UR31 ;  /* 0x0000001f00037c45 */ /* 0x002fe20008201000 */
[----:B------:R-:W1:Y:S04]  /*1020*/  LDCU UR23, c[0x0][0xb30] ;  /* 0x00016600ff1777ac */ /* 0x000e680008000800 */
[----:B--2---:R-:W-:Y:S01]  /*1030*/  FMUL R3, R3, UR5 ;  /* 0x0000000503037c20 */ /* 0x004fe20008400000 */
[----:B------:R-:W-:Y:S01]  /*1040*/  USHF.L.U32 UR24, UR47, 0x9, URZ ;  /* 0x000000092f187899 */ /* 0x000fe200080006ff */
[----:B----4-:R-:W-:Y:S01]  /*1050*/  I2FP.F32.U32 R2, UR30 ;  /* 0x0000001e00027c45 */ /* 0x010fe20008201000 */
[----:B------:R-:W-:-:S03]  /*1060*/  USHF.L.U32 UR46, UR31, 0x6, URZ ;  /* 0x000000061f2e7899 */ /* 0x000fc600080006ff */
[----:B------:R-:W2:Y:S01]  /*1070*/  F2I.U32.TRUNC.NTZ R3, R3 ;  /* 0x0000000300037305 */ /* 0x000ea2000020f000 */
[----:B------:R-:W-:Y:S01]  /*1080*/  USEL UR21, UR48, 0xffff, !UP0 ;  /* 0x0000ffff30157887 */ /* 0x000fe2000c000000 */
[----:B---3--:R-:W-:-:S06]  /*1090*/  FMUL R2, R2, UR4 ;  /* 0x0000000402027c20 */ /* 0x008fcc0008400000 */
[----:B------:R-:W3:Y:S01]  /*10a0*/  F2I.U32.TRUNC.NTZ R2, R2 ;  /* 0x0000000200027305 */ /* 0x000ee2000020f000 */
[----:B--2---:R-:W-:Y:S02]  /*10b0*/  R2UR UR4, R3 ;  /* 0x00000000030472ca */ /* 0x004fe400000e0000 */
[----:B------:R-:W-:Y:S02]  /*10c0*/  PRMT R3, RZ, 0x7610, R3 ;  /* 0x00007610ff037816 */ /* 0x000fe40000000003 */
[----:B---3--:R-:W-:Y:S02]  /*10d0*/  R2UR UR6, R2 ;  /* 0x00000000020672ca */ /* 0x008fe400000e0000 */
[----:B------:R-:W-:-:S07]  /*10e0*/  PRMT R2, RZ, 0x7610, R2 ;  /* 0x00007610ff027816 */ /* 0x000fce0000000002 */
[----:B------:R-:W-:-:S04]  /*10f0*/  UIADD3 UR5, UPT, UPT, -UR4, URZ, URZ ;  /* 0x000000ff04057290 */ /* 0x000fc8000fffe1ff */
[----:B------:R-:W-:Y:S02]  /*1100*/  UIMAD UR63, UR63, UR5, UR31 ;  /* 0x000000053f3f72a4 */ /* 0x000fe4000f8e021f */
[----:B------:R-:W-:-:S04]  /*1110*/  UIADD3 UR4, UPT, UPT, -UR6, URZ, URZ ;  /* 0x000000ff06047290 */ /* 0x000fc8000fffe1ff */
[----:B------:R-:W-:-:S06]  /*1120*/  UIMAD UR4, UR7, UR4, UR30 ;  /* 0x00000004070472a4 */ /* 0x000fcc000f8e021e */
[----:B------:R-:W-:Y:S01]  /*1130*/  IMAD.U32 R50, RZ, RZ, UR4 ;  /* 0x00000004ff327e24 */ /* 0x000fe2000f8e00ff */
[----:B-1----:R-:W-:Y:S06]  /*1140*/  BRA.U UP5, `(.L_x_17) ;  /* 0x0000000105687547 */ /* 0x002fec000b800000 */
[----:B------:R-:W-:Y:S01]  /*1150*/  R2UR UR4, R50 ;  /* 0x00000000320472ca */ /* 0x000fe200000e0000 */
[----:B------:R-:W-:-:S12]  /*1160*/  ULOP3.LUT UR5, UR63, 0x4, URZ, 0x3c, !UPT ;  /* 0x000000043f057892 */ /* 0x000fd8000f8e3cff */
[----:B------:R-:W-:Y:S02]  /*1170*/  UISETP.NE.AND UP0, UPT, UR4, URZ, UPT ;  /* 0x000000ff0400728c */ /* 0x000fe4000bf05270 */
[----:B------:R-:W-:Y:S02]  /*1180*/  ULOP3.LUT UR4, UR63, 0x2, URZ, 0x3c, !UPT ;  /* 0x000000023f047892 */ /* 0x000fe4000f8e3cff */
[----:B------:R-:W-:-:S04]  /*1190*/  UISETP.GT.U32.AND UP2, UPT, UR63, 0x1, UP0 ;  /* 0x000000013f00788c */ /* 0x000fc80008744070 */
[----:B------:R-:W-:Y:S02]  /*11a0*/  USEL UR8, URZ, 0x1, UP2 ;  /* 0x00000001ff087887 */ /* 0x000fe40009000000 */
[----:B------:R-:W-:Y:S02]  /*11b0*/  USEL UR7, URZ, 0x2, UP2 ;  /* 0x00000002ff077887 */ /* 0x000fe40009000000 */
[----:B------:R-:W-:Y:S02]  /*11c0*/  UISETP.GT.U32.AND UP2, UPT, UR4, 0x1, UP0 ;  /* 0x000000010400788c */ /* 0x000fe40008744070 */
[----:B------:R-:W-:Y:S02]  /*11d0*/  ULOP3.LUT UR4, UR63, 0x6, URZ, 0x3c, !UPT ;  /* 0x000000063f047892 */ /* 0x000fe4000f8e3cff */
[----:B------:R-:W-:Y:S02]  /*11e0*/  USEL UR6, URZ, 0x4, UP2 ;  /* 0x00000004ff067887 */ /* 0x000fe40009000000 */
[----:B------:R-:W-:-:S02]  /*11f0*/  USEL UR9, URZ, 0x8, UP2 ;  /* 0x00000008ff097887 */ /* 0x000fc40009000000 */
[----:B------:R-:W-:Y:S02]  /*1200*/  UISETP.GT.U32.AND UP2, UPT, UR5, 0x1, UP0 ;  /* 0x000000010500788c */ /* 0x000fe40008744070 */
[----:B------:R-:W-:Y:S02]  /*1210*/  UISETP.GT.U32.AND UP0, UPT, UR4, 0x1, UP0 ;  /* 0x000000010400788c */ /* 0x000fe40008704070 */
[----:B------:R-:W-:Y:S02]  /*1220*/  USEL UR4, URZ, 0x10, UP2 ;  /* 0x00000010ff047887 */ /* 0x000fe40009000000 */
[----:B------:R-:W-:Y:S02]  /*1230*/  UIADD3 UR5, UPT, UPT, UR6, UR7, UR8 ;  /* 0x0000000706057290 */ /* 0x000fe4000fffe008 */
[----:B------:R-:W-:Y:S02]  /*1240*/  USEL UR7, URZ, 0x40, UP0 ;  /* 0x00000040ff077887 */ /* 0x000fe40008000000 */
[----:B------:R-:W-:-:S02]  /*1250*/  USEL UR8, URZ, 0x20, UP2 ;  /* 0x00000020ff087887 */ /* 0x000fc40009000000 */
[----:B------:R-:W-:Y:S02]  /*1260*/  UIADD3 UR5, UPT, UPT, UR4, UR5, UR9 ;  /* 0x0000000504057290 */ /* 0x000fe4000fffe009 */
[----:B------:R-:W-:Y:S02]  /*1270*/  ULOP3.LUT UR4, UR63, 0xfffffffe, URZ, 0xc0, !UPT ;  /* 0xfffffffe3f047892 */ /* 0x000fe4000f8ec0ff */
[----:B------:R-:W-:Y:S02]  /*1280*/  USEL UR6, URZ, 0x80, UP0 ;  /* 0x00000080ff067887 */ /* 0x000fe40008000000 */
[----:B------:R-:W-:-:S03]  /*1290*/  UIADD3 UR5, UPT, UPT, UR7, UR5, UR8 ;  /* 0x0000000507057290 */ /* 0x000fc6000fffe008 */
[----:B------:R-:W-:Y:S01]  /*12a0*/  UMOV UR7, 0x3 ;  /* 0x0000000300077882 */ /* 0x000fe20000000000 */
[----:B------:R-:W-:Y:S02]  /*12b0*/  UIADD3 UR5, UPT, UPT, UR5, UR6, URZ ;  /* 0x0000000605057290 */ /* 0x000fe4000fffe0ff */
[----:B------:R-:W-:-:S04]  /*12c0*/  USHF.L.U32 UR4, UR7, UR4, URZ ;  /* 0x0000000407047299 */ /* 0x000fc800080006ff */
[----:B------:R-:W-:Y:S02]  /*12d0*/  MOV R3, UR5 ;  /* 0x0000000500037c02 */ /* 0x000fe40008000f00 */
[----:B------:R-:W-:-:S07]  /*12e0*/  IMAD.U32 R2, RZ, RZ, UR4 ;  /* 0x00000004ff027e24 */ /* 0x000fce000f8e00ff */
.L_x_17:
[----:B------:R-:W1:Y:S01]  /*12f0*/  S2UR UR36, SR_CTAID.Z ;  /* 0x00000000002479c3 */ /* 0x000e620000002700 */
[----:B------:R-:W-:Y:S01]  /*1300*/  UISETP.GE.AND UP0, UPT, UR19, 0x1, UPT ;  /* 0x000000011300788c */ /* 0x000fe2000bf06270 */
[----:B------:R-:W-:-:S08]  /*1310*/  UMOV UR25, 0x55 ;  /* 0x0000005500197882 */ /* 0x000fd00000000000 */
[----:B------:R-:W-:Y:S05]  /*1320*/  BRA.U !UP0, `(.L_x_18) ;  /* 0x0000000108d07547 */ /* 0x000fea000b800000 */
[----:B------:R-:W2:Y:S01]  /*1330*/  LDCU.128 UR12, c[0x0][0xb10] ;  /* 0x00016200ff0c77ac */ /* 0x000ea20008000c00 */
[----:B------:R-:W3:Y:S01]  /*1340*/  LDCU UR6, c[0x0][0x370] ;  /* 0x00006e00ff0677ac */ /* 0x000ee20008000800 */
[----:B------:R-:W4:Y:S01]  /*1350*/  LDCU UR7, c[0x0][0x374] ;  /* 0x00006e80ff0777ac */ /* 0x000f220008000800 */
[----:B------:R-:W1:Y:S01]  /*1360*/  LDCU UR20, c[0x0][0xb0c] ;  /* 0x00016180ff1477ac */ /* 0x000e620008000800 */
[----:B------:R-:W1:Y:S01]  /*1370*/  LDCU UR22, c[0x0][0xb20] ;  /* 0x00016400ff1677ac */ /* 0x000e620008000800 */
[----:B------:R-:W1:Y:S01]  /*1380*/  LDCU.64 UR8, c[0x0][0xb28] ;  /* 0x00016500ff0877ac */ /* 0x000e620008000a00 */
[----:B--2---:R-:W-:Y:S02]  /*1390*/  UISETP.NE.AND UP3, UPT, UR14, 0x1, UPT ;  /* 0x000000010e00788c */ /* 0x004fe4000bf65270 */
[----:B----4-:R-:W-:Y:S02]  /*13a0*/  UIMAD.WIDE.U32 UR10, UR7, UR15, URZ ;  /* 0x0000000f070a72a5 */ /* 0x010fe4000f8e00ff */
[----:B---3--:R-:W-:-:S02]  /*13b0*/  UIMAD.WIDE.U32 UR16, UR6, UR12, URZ ;  /* 0x0000000c061072a5 */ /* 0x008fc4000f8e00ff */
[----:B-1----:R-:W-:Y:S02]  /*13c0*/  UISETP.NE.AND UP0, UPT, UR20, 0x1, UPT ;  /* 0x000000011400788c */ /* 0x002fe4000bf05270 */
[----:B------:R-:W-:Y:S01]  /*13d0*/  UIMAD.WIDE.U32 UR4, UR31, UR12, URZ ;  /* 0x0000000c1f0472a5 */ /* 0x000fe2000f8e00ff */
[----:B------:R-:W-:Y:S02]  /*13e0*/  UMOV UR10, UR11 ;  /* 0x0000000b000a7c82 */ /* 0x000fe40008000000 */
[----:B------:R-:W-:Y:S01]  /*13f0*/  UMOV UR16, UR17 ;  /* 0x0000001100107c82 */ /* 0x000fe20008000000 */
[----:B------:R-:W-:Y:S02]  /*1400*/  @UP3 USHF.R.U32.HI UR7, URZ, UR22, UR10 ;  /* 0x00000016ff073299 */ /* 0x000fe4000801160a */
[----:B------:R-:W-:Y:S02]  /*1410*/  UISETP.NE.AND UP2, UPT, UR19, 0x1, UPT ;  /* 0x000000011300788c */ /* 0x000fe4000bf45270 */
[----:B------:R-:W-:-:S02]  /*1420*/  USHF.R.U32.HI UR5, URZ, UR13, UR5 ;  /* 0x0000000dff057299 */ /* 0x000fc40008011605 */
[----:B------:R-:W-:Y:S02]  /*1430*/  @UP0 USHF.R.U32.HI UR6, URZ, UR13, UR16 ;  /* 0x0000000dff060299 */ /* 0x000fe40008011610 */
[----:B------:R-:W-:Y:S02]  /*1440*/  UIMAD.WIDE.U32 UR12, UR30, UR15, URZ ;  /* 0x0000000f1e0c72a5 */ /* 0x000fe4000f8e00ff */
[----:B------:R-:W-:Y:S02]  /*1450*/  UIMAD.WIDE.U32 UR10, UR7, UR8, URZ ;  /* 0x00000008070a72a5 */ /* 0x000fe4000f8e00ff */
[----:B------:R-:W-:Y:S02]  /*1460*/  UIMAD.WIDE.U32 UR16, UR6, UR8, URZ ;  /* 0x00000008061072a5 */ /* 0x000fe4000f8e00ff */
[----:B------:R-:W-:Y:S01]  /*1470*/  USEL UR5, UR31, UR5, !UP0 ;  /* 0x000000051f057287 */ /* 0x000fe2000c000000 */
[----:B------:R-:W-:Y:S02]  /*1480*/  UMOV UR4, UR13 ;  /* 0x0000000d00047c82 */ /* 0x000fe40008000000 */
[----:B------:R-:W-:Y:S01]  /*1490*/  UMOV UR10, UR11 ;  /* 0x0000000b000a7c82 */ /* 0x000fe20008000000 */
[----:B------:R-:W-:-:S02]  /*14a0*/  USHF.R.U32.HI UR4, URZ, UR22, UR4 ;  /* 0x00000016ff047299 */ /* 0x000fc40008011604 */
[----:B------:R-:W-:Y:S01]  /*14b0*/  @UP2 USHF.R.U32.HI UR7, URZ, UR9, UR10 ;  /* 0x00000009ff072299 */ /* 0x000fe2000801160a */
[----:B------:R-:W-:Y:S01]  /*14c0*/  UMOV UR16, UR17 ;  /* 0x0000001100107c82 */ /* 0x000fe20008000000 */
[----:B------:R-:W-:Y:S02]  /*14d0*/  USEL UR4, UR30, UR4, !UP3 ;  /* 0x000000041e047287 */ /* 0x000fe4000d800000 */
[----:B------:R-:W-:Y:S02]  /*14e0*/  @UP2 USHF.R.U32.HI UR6, URZ, UR9, UR16 ;  /* 0x00000009ff062299 */ /* 0x000fe40008011610 */
[----:B------:R-:W-:Y:S02]  /*14f0*/  UIMAD UR7, UR7, UR19, URZ ;  /* 0x00000013070772a4 */ /* 0x000fe4000f8e02ff */
[----:B------:R-:W-:Y:S02]  /*1500*/  UIMAD UR12, UR6, UR19, URZ ;  /* 0x00000013060c72a4 */ /* 0x000fe4000f8e02ff */
[----:B------:R-:W-:-:S02]  /*1510*/  UISETP.GE.AND UP0, UPT, UR4, UR7, UPT ;  /* 0x000000070400728c */ /* 0x000fc4000bf06270 */
[----:B------:R-:W-:Y:S02]  /*1520*/  UIMAD.WIDE.U32 UR10, UR4, UR8, URZ ;  /* 0x00000008040a72a5 */ /* 0x000fe4000f8e00ff */
[----:B------:R-:W-:Y:S02]  /*1530*/  UISETP.GE.OR UP0, UPT, UR5, UR12, UP0 ;  /* 0x0000000c0500728c */ /* 0x000fe40008706670 */
[----:B------:R-:W-:Y:S02]  /*1540*/  UIMAD.WIDE.U32 UR12, UR5, UR8, URZ ;  /* 0x00000008050c72a5 */ /* 0x000fe4000f8e00ff */
[----:B------:R-:W-:Y:S01]  /*1550*/  UIADD3 UR10, UPT, UPT, -UR4, URZ, URZ ;  /* 0x000000ff040a7290 */ /* 0x000fe2000fffe1ff */
[----:B------:R-:W-:Y:S01]  /*1560*/  UMOV UR8, UR11 ;  /* 0x0000000b00087c82 */ /* 0x000fe20008000000 */
[----:B------:R-:W-:Y:S02]  /*1570*/  UIADD3 UR11, UPT, UPT, -UR5, URZ, URZ ;  /* 0x000000ff050b7290 */ /* 0x000fe4000fffe1ff */
[----:B------:R-:W-:-:S03]  /*1580*/  USHF.R.U32.HI UR8, URZ, UR9, UR8 ;  /* 0x00000009ff087299 */ /* 0x000fc60008011608 */
[----:B------:R-:W-:Y:S01]  /*1590*/  @!UP0 UMOV UR7, UR13 ;  /* 0x0000000d00078c82 */ /* 0x000fe20008000000 */
[----:B------:R-:W-:Y:S02]  /*15a0*/  UIMAD UR30, UR14, UR10, UR30 ;  /* 0x0000000a0e1e72a4 */ /* 0x000fe4000f8e021e */
[----:B------:R-:W-:Y:S02]  /*15b0*/  USEL UR8, UR4, UR8, !UP2 ;  /* 0x0000000804087287 */ /* 0x000fe4000d000000 */
[----:B------:R-:W-:Y:S02]  /*15c0*/  @!UP0 USHF.R.U32.HI UR7, URZ, UR9, UR7 ;  /* 0x00000009ff078299 */ /* 0x000fe40008011607 */
[----:B------:R-:W-:Y:S02]  /*15d0*/  UIADD3 UR9, UPT, UPT, -UR8, URZ, URZ ;  /* 0x000000ff08097290 */ /* 0x000fe4000fffe1ff */
[----:B------:R-:W-:Y:S02]  /*15e0*/  @!UP0 USEL UR7, UR5, UR7, !UP2 ;  /* 0x0000000705078287 */ /* 0x000fe4000d000000 */
[----:B------:R-:W-:-:S02]  /*15f0*/  UIMAD UR9, UR19, UR9, UR4 ;  /* 0x00000009130972a4 */ /* 0x000fc4000f8e0204 */
[----:B------:R-:W-:Y:S02]  /*1600*/  @!UP0 UIADD3 UR8, UPT, UPT, UR8, -UR7, URZ ;  /* 0x8000000708088290 */ /* 0x000fe4000fffe0ff */
[----:B------:R-:W-:Y:S02]  /*1610*/  @!UP0 UIMAD UR6, UR9, UR6, UR7 ;  /* 0x00000006090682a4 */ /* 0x000fe4000f8e0207 */
[----:B------:R-:W-:Y:S02]  /*1620*/  @!UP0 UIMAD UR4, UR8, UR19, UR5 ;  /* 0x00000013080482a4 */ /* 0x000fe4000f8e0205 */
[----:B------:R-:W-:Y:S02]  /*1630*/  UIMAD UR31, UR20, UR11, UR31 ;  /* 0x0000000b141f72a4 */ /* 0x000fe4000f8e021f */
[----:B------:R-:W-:Y:S01]  /*1640*/  UIMAD UR30, UR4, UR14, UR30 ;  /* 0x0000000e041e72a4 */ /* 0x000fe2000f8e021e */
[----:B------:R-:W-:Y:S02]  /*1650*/  @!UP0 UMOV UR5, UR6 ;  /* 0x0000000600058c82 */ /* 0x000fe40008000000 */
[----:B------:R-:W-:-:S12]  /*1660*/  UIMAD UR31, UR5, UR20, UR31 ;  /* 0x00000014051f72a4 */ /* 0x000fd8000f8e021f */
.L_x_18:
[----:B------:R-:W-:Y:S02]  /*1670*/  UISETP.NE.AND UP2, UPT, UR23, 0x1, UPT ;  /* 0x000000011700788c */ /* 0x000fe4000bf45270 */
[----:B------:R-:W-:Y:S02]  /*1680*/  ULOP3.LUT UR21, UR21, 0xffff, URZ, 0xc0, !UPT ;  /* 0x0000ffff15157892 */ /* 0x000fe4000f8ec0ff */
[----:B------:R-:W-:Y:S02]  /*1690*/  UISETP.NE.AND UP0, UPT, UR18, 0x2, UPT ;  /* 0x000000021200788c */ /* 0x000fe4000bf05270 */
[----:B------:R-:W-:Y:S02]  /*16a0*/  ULOP3.LUT UR24, UR24, 0xc00, URZ, 0xc0, !UPT ;  /* 0x00000c0018187892 */ /* 0x000fe4000f8ec0ff */
[----:B------:R-:W-:Y:S02]  /*16b0*/  ULOP3.LUT UR46, UR46, 0x40, URZ, 0xc0, !UPT ;  /* 0x000000402e2e7892 */ /* 0x000fe4000f8ec0ff */
[----:B------:R-:W-:Y:S01]  /*16c0*/  USHF.L.U32 UR21, UR25, UR21, URZ ;  /* 0x0000001519157299 */ /* 0x000fe200080006ff */
[----:B------:R-:W-:Y:S11]  /*16d0*/  BRA.U UP2, `(.L_x_19) ;  /* 0x0000000102407547 */ /* 0x000ff6000b800000 */
[----:B------:R-:W2:Y:S01]  /*16e0*/  LDCU.128 UR8, c[0x0][0xb10] ;  /* 0x00016200ff0877ac */ /* 0x000ea20008000c00 */
[----:B------:R-:W3:Y:S01]  /*16f0*/  LDCU UR12, c[0x0][0xb0c] ;  /* 0x00016180ff0c77ac */ /* 0x000ee20008000800 */
[----:B------:R-:W4:Y:S01]  /*1700*/  LDCU UR13, c[0x0][0xb20] ;  /* 0x00016400ff0d77ac */ /* 0x000f220008000800 */
[----:B--2---:R-:W-:Y:S02]  /*1710*/  UIMAD.WIDE.U32 UR4, UR31, UR8, URZ ;  /* 0x000000081f0472a5 */ /* 0x004fe4000f8e00ff */
[----:B------:R-:W-:Y:S02]  /*1720*/  UIMAD.WIDE.U32 UR6, UR30, UR11, URZ ;  /* 0x0000000b1e0672a5 */ /* 0x000fe4000f8e00ff */
[----:B---3--:R-:W-:Y:S02]  /*1730*/  UISETP.NE.AND UP2, UPT, UR12, 0x1, UPT ;  /* 0x000000010c00788c */ /* 0x008fe4000bf45270 */
[----:B------:R-:W-:-:S03]  /*1740*/  USHF.R.U32.HI UR5, URZ, UR9, UR5 ;  /* 0x00000009ff057299 */ /* 0x000fc60008011605 */
[----:B------:R-:W-:Y:S01]  /*1750*/  UMOV UR4, UR7 ;  /* 0x0000000700047c82 */ /* 0x000fe20008000000 */
[----:B------:R-:W-:Y:S02]  /*1760*/  USEL UR5, UR31, UR5, !UP2 ;  /* 0x000000051f057287 */ /* 0x000fe4000d000000 */
[----:B------:R-:W-:Y:S02]  /*1770*/  UISETP.NE.AND UP2, UPT, UR10, 0x1, UPT ;  /* 0x000000010a00788c */ /* 0x000fe4000bf45270 */
[----:B----4-:R-:W-:-:S04]  /*1780*/  USHF.R.U32.HI UR4, URZ, UR13, UR4 ;  /* 0x0000000dff047299 */ /* 0x010fc80008011604 */
[----:B------:R-:W-:-:S04]  /*1790*/  USEL UR4, UR30, UR4, !UP2 ;  /* 0x000000041e047287 */ /* 0x000fc8000d000000 */
[----:B------:R-:W-:Y:S02]  /*17a0*/  UIADD3 UR6, UPT, UPT, UR5, -UR4, URZ ;  /* 0x8000000405067290 */ /* 0x000fe4000fffe0ff */
[----:B------:R-:W-:Y:S02]  /*17b0*/  UIADD3 UR4, UPT, UPT, -UR5, UR4, URZ ;  /* 0x0000000405047290 */ /* 0x000fe4000fffe1ff */
[----:B------:R-:W-:Y:S02]  /*17c0*/  UIMAD UR30, UR6, UR10, UR30 ;  /* 0x0000000a061e72a4 */ /* 0x000fe4000f8e021e */
[----:B------:R-:W-:-:S12]  /*17d0*/  UIMAD UR31, UR4, UR12, UR31 ;  /* 0x0000000c041f72a4 */ /* 0x000fd8000f8e021f */
.L_x_19:
[----:B------:R-:W-:Y:S05]  /*17e0*/  BRA.U !UP6, `(.L_x_20) ;  /* 0x000000010e0c7547 */ /* 0x000fea000b800000 */
[----:B------:R-:W-:Y:S01]  /*17f0*/  UCGABAR_WAIT ;  /* 0x0000000000007dc7 */ /* 0x000fe20008000000 */
[----:B------:R-:W-:Y:S01]  /*1800*/  CCTL.IVALL ;  /* 0x00000000ff00798f */ /* 0x000fe20002000000 */
[----:B------:R-:W-:Y:S05]  /*1810*/  BRA `(.L_x_21) ;  /* 0x0000000000047947 */ /* 0x000fea0003800000 */
.L_x_20:
[----:B------:R-:W-:Y:S06]  /*1820*/  BAR.SYNC.DEFER_BLOCKING 0x0 ;  /* 0x0000000000007b1d */ /* 0x000fec0000010000 */
.L_x_21:
[----:B------:R-:W-:Y:S05]  /*1830*/  BRA.U UP0, `(.L_x_22) ;  /* 0x0000001500047547 */ /* 0x000fea000b800000 */
[----:B------:R-:W2:Y:S01]  /*1840*/  LDCU UR6, c[0x0][0x38c] ;  /* 0x00007180ff0677ac */ /* 0x000ea20008000800 */
[----:B------:R-:W-:Y:S01]  /*1850*/  PLOP3.LUT P1, PT, PT, PT, UP4, 0x80, 0x8 ;  /* 0x000000000008781c */ /* 0x000fe20003f2f048 */
[----:B------:R-:W-:Y:S01]  /*1860*/  IMAD.MOV.U32 R12, RZ, RZ, 0x1 ;  /* 0x00000001ff0c7424 */ /* 0x000fe200078e00ff */
[----:B------:R-:W-:Y:S02]  /*1870*/  ISETP.NE.AND P2, PT, R0, RZ, P3 ;  /* 0x000000ff0000720c */ /* 0x000fe40001f45270 */
[----:B------:R-:W-:Y:S02]  /*1880*/  CS2R R10, SRZ ;  /* 0x00000000000a7805 */ /* 0x000fe4000001ff00 */
[----:B------:R-:W-:Y:S01]  /*1890*/  PLOP3.LUT P1, PT, P1, PT, PT, 0x8, 0x80 ;  /* 0x000000000080781c */ /* 0x000fe20000f2e170 */
[----:B------:R-:W-:Y:S01]  /*18a0*/  IMAD.MOV.U32 R9, RZ, RZ, RZ ;  /* 0x000000ffff097224 */ /* 0x000fe200078e00ff */
[----:B------:R-:W3:Y:S01]  /*18b0*/  LDCU UR39, c[0x0][0x370] ;  /* 0x00006e00ff2777ac */ /* 0x000ee20008000800 */
[----:B------:R-:W-:Y:S01]  /*18c0*/  IMAD.MOV.U32 R8, RZ, RZ, 0x1 ;  /* 0x00000001ff087424 */ /* 0x000fe200078e00ff */
[----:B------:R-:W4:Y:S01]  /*18d0*/  LDCU.64 UR26, c[0x0][0x348] ;  /* 0x00006900ff1a77ac */ /* 0x000f220008000a00 */
[----:B------:R-:W-:Y:S01]  /*18e0*/  ULEA.HI UR43, UR24, UR46, URZ, 0x1a ;  /* 0x0000002e182b7291 */ /* 0x000fe2000f8fd0ff */
[----:B------:R-:W1:Y:S01]  /*18f0*/  LDCU UR38, c[0x0][0x374] ;  /* 0x00006e80ff2677ac */ /* 0x000e620008000800 */
[----:B--2---:R-:W-:-:S02]  /*1900*/  UIADD3 UR5, UPT, UPT, UR6, 0x3f, URZ ;  /* 0x0000003f06057890 */ /* 0x004fc4000fffe0ff */
[----:B------:R-:W-:Y:S02]  /*1910*/  UIADD3 UR48, UPT, UPT, UR6, 0x7e, URZ ;  /* 0x0000007e06307890 */ /* 0x000fe4000fffe0ff */
[----:B------:R-:W-:-:S04]  /*1920*/  USHF.R.S32.HI UR4, URZ, 0x1f, UR5 ;  /* 0x0000001fff047899 */ /* 0x000fc80008011405 */
[----:B------:R-:W-:Y:S02]  /*1930*/  ULEA.HI UR4, UR4, UR5, URZ, 0x6 ;  /* 0x0000000504047291 */ /* 0x000fe4000f8f30ff */
[----:B------:R-:W-:Y:S02]  /*1940*/  UIADD3 UR5, UPT, UPT, UR6, -0x1, URZ ;  /* 0xffffffff06057890 */ /* 0x000fe4000fffe0ff */
[----:B------:R-:W-:Y:S02]  /*1950*/  USHF.R.S32.HI UR41, URZ, 0x6, UR4 ;  /* 0x00000006ff297899 */ /* 0x000fe40008011404 */
[----:B------:R-:W-:Y:S02]  /*1960*/  UISETP.GE.U32.AND UP1, UPT, UR5, -0x7f, UPT ;  /* 0xffffff810500788c */ /* 0x000fe4000bf26070 */
[----:B------:R-:W-:Y:S01]  /*1970*/  UISETP.LT.U32.AND UP0, UPT, UR41, 0x5, UPT ;  /* 0x000000052900788c */ /* 0x000fe2000bf01070 */
[----:B------:R-:W-:-:S03]  /*1980*/  UMOV UR5, URZ ;  /* 0x000000ff00057c82 */ /* 0x000fc60008000000 */
[----:B------:R-:W-:Y:S02]  /*1990*/  USEL UR40, UR41, 0x5, UP0 ;  /* 0x0000000529287887 */ /* 0x000fe40008000000 */
[----:B------:R-:W-:Y:S02]  /*19a0*/  UISETP.NE.AND UP0, UPT, UR18, URZ, UPT ;  /* 0x000000ff1200728c */ /* 0x000fe4000bf05270 */
[----:B------:R-:W-:Y:S02]  /*19b0*/  UIADD3 UR4, UPT, UPT, UR40, -0x1, URZ ;  /* 0xffffffff28047890 */ /* 0x000fe4000fffe0ff */
[----:B------:R-:W-:Y:S02]  /*19c0*/  @UP1 UIADD3 UR4, UPT, UPT, UR40, URZ, URZ ;  /* 0x000000ff28041290 */ /* 0x000fe4000fffe0ff */
[----:B------:R-:W-:Y:S02]  /*19d0*/  USEL UR25, UR55, 0x2, UP0 ;  /* 0x0000000237197887 */ /* 0x000fe40008000000 */
[----:B------:R-:W-:-:S02]  /*19e0*/  UIADD3 UR44, UPT, UPT, UR41, -UR40, URZ ;  /* 0x80000028292c7290 */ /* 0x000fc4000fffe0ff */
[----:B------:R-:W-:Y:S02]  /*19f0*/  UIADD3 UR28, UPT, UPT, UR4, 0x1, URZ ;  /* 0x00000001041c7890 */ /* 0x000fe4000fffe0ff */
[----:B-1-34-:R-:W-:-:S12]  /*1a00*/  UIADD3 UR42, UPT, UPT, -UR4, URZ, URZ ;  /* 0x000000ff042a7290 */ /* 0x01afd8000fffe1ff */
.L_x_42:
[----:B------:R-:W-:Y:S01]  /*1a10*/  UISETP.NE.AND UP0, UPT, UR47, URZ, UPT ;  /* 0x000000ff2f00728c */ /* 0x000fe2000bf05270 */
[----:B------:R-:W1:Y:S08]  /*1a20*/  S2UR UR47, SR_CgaCtaId ;  /* 0x00000000002f79c3 */ /* 0x000e700000008800 */
[----:B------:R-:W-:Y:S05]  /*1a30*/  BRA.U UP0, `(.L_x_23) ;  /* 0x0000000100347547 */ /* 0x000fea000b800000 */
[----:B------:R-:W2:Y:S01]  /*1a40*/  S2R R0, SR_CgaCtaId ;  /* 0x0000000000007919 */ /* 0x000ea20000008800 */
[----:B------:R-:W-:-:S04]  /*1a50*/  MOV R2, 0x400 ;  /* 0x0000040000027802 */ /* 0x000fc80000000f00 */
[----:B--2---:R-:W-:Y:S02]  /*1a60*/  LEA R0, R0, R2, 0x18 ;  /* 0x0000000200007211 */ /* 0x004fe400078ec0ff */
[----:B------:R-:W-:-:S03]  /*1a70*/  SHF.L.U32 R2, R8, 0x1f, RZ ;  /* 0x0000001f08027819 */ /* 0x000fc600000006ff */
[----:B------:R-:W-:-:S04]  /*1a80*/  IMAD R0, R9, 0x8, R0 ;  /* 0x0000000809007824 */ /* 0x000fc800078e0200 */
[----:B------:R-:W2:Y:S02]  /*1a90*/  SYNCS.PHASECHK.TRANS64.TRYWAIT P0, [R0+URZ+0x110], R2 ;  /* 0x00011002000075a7 */ /* 0x000ea400080011ff */
[----:B--2---:R-:W-:Y:S05]  /*1aa0*/  @!P0 BRA `(.L_x_24) ;  /* 0x0000007400448947 */ /* 0x004fea0003800000 */
.L_x_150:
[----:B------:R-:W-:Y:S01]  /*1ab0*/  VIADD R9, R9, 0x1 ;  /* 0x0000000109097836 */ /* 0x000fe20000000000 */
[----:B------:R2:W-:Y:S04]  /*1ac0*/  SYNCS.ARRIVE.TRANS64.A1T0 RZ, [R0+URZ+0x100], RZ ;  /* 0x000100ff00ff79a7 */ /* 0x0005e800081000ff */
[----:B------:R-:W-:-:S04]  /*1ad0*/  ISETP.NE.AND P0, PT, R9, 0x2, PT ;  /* 0x000000020900780c */ /* 0x000fc80003f05270 */
[----:B------:R-:W-:Y:S02]  /*1ae0*/  SEL R9, R9, RZ, P0 ;  /* 0x000000ff09097207 */ /* 0x000fe40000000000 */
[----:B--2---:R-:W-:-:S04]  /*1af0*/  SEL R0, RZ, 0x1, P0 ;  /* 0x00000001ff007807 */ /* 0x004fc80000000000 */
[----:B------:R-:W-:-:S07]  /*1b00*/  LOP3.LUT R8, R8, R0, RZ, 0x3c, !PT ;  /* 0x0000000008087212 */ /* 0x000fce00078e3cff */
.L_x_23:
[----:B------:R-:W-:Y:S01]  /*1b10*/  UMOV UR6, 0x400 ;  /* 0x0000040000067882 */ /* 0x000fe20000000000 */
[----:B------:R-:W-:Y:S01]  /*1b20*/  UISETP.GE.U32.AND UP0, UPT, UR48, 0x7f, UPT ;  /* 0x0000007f3000788c */ /* 0x000fe2000bf06070 */
[----:B------:R-:W-:Y:S01]  /*1b30*/  SHF.L.U32 R0, R12, 0x1f, RZ ;  /* 0x0000001f0c007819 */ /* 0x000fe200000006ff */
[----:B-1----:R-:W-:Y:S02]  /*1b40*/  ULEA UR6, UR47, UR6, 0x18 ;  /* 0x000000062f067291 */ /* 0x002fe4000f8ec0ff */
[----:B------:R-:W-:Y:S02]  /*1b50*/  ULEA UR11, UR30, UR43, 0x7 ;  /* 0x0000002b1e0b7291 */ /* 0x000fe4000f8e38ff */
[----:B------:R-:W-:Y:S01]  /*1b60*/  ULEA UR4, UR5, UR6, 0x3 ;  /* 0x0000000605047291 */ /* 0x000fe2000f8e18ff */
[----:B------:R-:W-:-:S08]  /*1b70*/  UMOV UR7, URZ ;  /* 0x000000ff00077c82 */ /* 0x000fd00008000000 */
[----:B------:R1:W2:Y:S01]  /*1b80*/  SYNCS.PHASECHK.TRANS64.TRYWAIT P0, [UR4+0x28], R0 ;  /* 0x00002800ff0075a7 */ /* 0x0002a20008001104 */
[----:B------:R-:W-:-:S04]  /*1b90*/  ULEA.HI UR4, UR31, UR31, URZ, 0x1 ;  /* 0x0000001f1f047291 */ /* 0x000fc8000f8f08ff */
[----:B------:R-:W-:-:S04]  /*1ba0*/  USHF.L.U32 UR4, UR4, 0x6, URZ ;  /* 0x0000000604047899 */ /* 0x000fc800080006ff */
[----:B------:R-:W-:Y:S01]  /*1bb0*/  ULOP3.LUT UR34, UR46, 0xffffff80, UR4, 0xf8, !UPT ;  /* 0xffffff802e227892 */ /* 0x000fe2000f8ef804 */
[----:B------:R-:W-:Y:S11]  /*1bc0*/  BRA.U !UP0, `(.L_x_25) ;  /* 0x0000000108c87547 */ /* 0x000ff6000b800000 */
[----:B------:R-:W-:Y:S01]  /*1bd0*/  UMOV UR13, UR42 ;  /* 0x0000002a000d7c82 */ /* 0x000fe20008000000 */
[----:B------:R-:W-:Y:S01]  /*1be0*/  UMOV UR4, UR5 ;  /* 0x0000000500047c82 */ /* 0x000fe20008000000 */
[----:B------:R-:W-:-:S05]  /*1bf0*/  UMOV UR35, URZ ;  /* 0x000000ff00237c82 */ /* 0x000fca0008000000 */
.L_x_31:
[----:B------:R-:W-:Y:S01]  /*1c00*/  ULEA UR33, UR4, UR6, 0x3 ;  /* 0x0000000604217291 */ /* 0x000fe2000f8e18ff */
[----:B------:R-:W-:Y:S01]  /*1c10*/  @P3 MOV R2, 0x8000 ;  /* 0x0000800000023802 */ /* 0x000fe20000000f00 */
[----:B--234-:R-:W-:Y:S10]  /*1c20*/  @P0 BRA `(.L_x_26) ;  /* 0x00000000000c0947 */ /* 0x01cff40003800000 */
[----:B------:R-:W-:-:S04]  /*1c30*/  SHF.L.U32 R3, R12, 0x1f, RZ ;  /* 0x0000001f0c037819 */ /* 0x000fc800000006ff */
[----:B------:R-:W2:Y:S02]  /*1c40*/  SYNCS.PHASECHK.TRANS64.TRYWAIT P0, [UR33+0x28], R3 ;  /* 0x00002803ff0075a7 */ /* 0x000ea40008001121 */
[----:B--2---:R-:W-:Y:S05]  /*1c50*/  @!P0 BRA `(.L_x_27) ;  /* 0x0000007000ec8947 */ /* 0x004fea0003800000 */
.L_x_26:
[----:B------:R2:W-:Y:S01]  /*1c60*/  @P3 SYNCS.ARRIVE.TRANS64 RZ, [UR33], R2 ;  /* 0x00000002ffff39a7 */ /* 0x0005e20008000021 */
[----:B------:R-:W-:Y:S02]  /*1c70*/  ULOP3.LUT UR5, UR25, 0x2, URZ, 0xfc, !UPT ;  /* 0x0000000219057892 */ /* 0x000fe4000f8efcff */
[----:B------:R-:W-:Y:S02]  /*1c80*/  UIADD3 UR13, UPT, UPT, UR13, 0x1, URZ ;  /* 0x000000010d0d7890 */ /* 0x000fe4000fffe0ff */
[----:B------:R-:W-:Y:S02]  /*1c90*/  UISETP.NE.AND UP0, UPT, UR5, 0x2, UPT ;  /* 0x000000020500788c */ /* 0x000fe4000bf05270 */
[----:B------:R-:W-:-:S07]  /*1ca0*/  UISETP.NE.AND UP2, UPT, UR13, 0x1, UPT ;  /* 0x000000010d00788c */ /* 0x000fce000bf45270 */
[----:B------:R-:W-:Y:S05]  /*1cb0*/  BRA.U UP0, `(.L_x_28) ;  /* 0x0000000100047547 */ /* 0x000fea000b800000 */
[----:B------:R-:W-:Y:S05]  /*1cc0*/  BPT.TRAP 0x1 ;  /* 0x000000040000795c */ /* 0x000fea0000300000 */
.L_x_28:
[----:B------:R-:W-:Y:S04]  /*1cd0*/  BSSY.RECONVERGENT B0, `(.L_x_29) ;  /* 0x0000003000007945 */ /* 0x000fe80003800200 */
[----:B------:R-:W-:Y:S05]  /*1ce0*/  @!P2 BRA `(.L_x_30) ;  /* 0x000000000004a947 */ /* 0x000fea0003800000 */
[----:B------:R-:W-:Y:S05]  /*1cf0*/  BPT.TRAP 0x1 ;  /* 0x000000040000795c */ /* 0x000fea0000300000 */
.L_x_30:
[----:B------:R-:W-:Y:S05]  /*1d00*/  BSYNC.RECONVERGENT B0 ;  /* 0x0000000000007941 */ /* 0x000fea0003800200 */
.L_x_29:
[----:B------:R-:W-:Y:S02]  /*1d10*/  UIADD3 UR5, UPT, UPT, UR4, 0x1, URZ ;  /* 0x0000000104057890 */ /* 0x000fe4000fffe0ff */
[----:B------:R-:W-:Y:S02]  /*1d20*/  ULEA UR32, UR4, UR6, 0xd ;  /* 0x0000000604207291 */ /* 0x000fe4000f8e68ff */
[----:B------:R-:W-:Y:S02]  /*1d30*/  UISETP.NE.AND UP0, UPT, UR5, 0x5, UPT ;  /* 0x000000050500788c */ /* 0x000fe4000bf05270 */
[----:B------:R-:W-:Y:S02]  /*1d40*/  ULEA UR4, UR4, UR24, 0xc ;  /* 0x0000001804047291 */ /* 0x000fe4000f8e60ff */
[----:B------:R-:W-:Y:S02]  /*1d50*/  USEL UR8, URZ, 0x1, UP0 ;  /* 0x00000001ff087887 */ /* 0x000fe40008000000 */
[----:B------:R-:W-:-:S02]  /*1d60*/  USEL UR5, UR5, URZ, UP0 ;  /* 0x000000ff05057287 */ /* 0x000fc40008000000 */
[----:B------:R-:W-:Y:S02]  /*1d70*/  UIADD3 UR16, UP1, UPT, UR26, 0x80, URZ ;  /* 0x000000801a107890 */ /* 0x000fe4000ff3e0ff */
[----:B------:R-:W-:Y:S01]  /*1d80*/  ULEA UR4, UR4, UR6, 0x1 ;  /* 0x0000000604047291 */ /* 0x000fe2000f8e08ff */
[----:B------:R-:W-:Y:S01]  /*1d90*/  LOP3.LUT R12, R12, UR8, RZ, 0x3c, !PT ;  /* 0x000000080c0c7c12 */ /* 0x000fe2000f8e3cff */
[----:B------:R-:W-:Y:S02]  /*1da0*/  UIADD3 UR14, UP0, UPT, UR26, 0x180, URZ ;  /* 0x000001801a0e7890 */ /* 0x000fe4000ff1e0ff */
[----:B------:R-:W-:Y:S01]  /*1db0*/  ULEA UR7, UR5, UR6, 0x3 ;  /* 0x0000000605077291 */ /* 0x000fe2000f8e18ff */
[----:B-1----:R-:W-:Y:S01]  /*1dc0*/  SHF.L.U32 R0, R12, 0x1f, RZ ;  /* 0x0000001f0c007819 */ /* 0x002fe200000006ff */
[----:B------:R-:W-:Y:S02]  /*1dd0*/  ULOP3.LUT UR33, UR33, 0xfefffff8, URZ, 0xc0, !UPT ;  /* 0xfefffff821217892 */ /* 0x000fe4000f8ec0ff */
[----:B------:R-:W-:-:S02]  /*1de0*/  UIADD3.X UR17, UPT, UPT, URZ, UR27, URZ, UP1, !UPT ;  /* 0x0000001bff117290 */ /* 0x000fc40008ffe4ff */
[----:B------:R-:W-:Y:S02]  /*1df0*/  UIADD3 UR32, UPT, UPT, UR32, 0x4300, URZ ;  /* 0x0000430020207890 */ /* 0x000fe4000fffe0ff */
[----:B------:R-:W-:Y:S01]  /*1e00*/  UIADD3 UR8, UPT, UPT, UR4, 0xe300, URZ ;  /* 0x0000e30004087890 */ /* 0x000fe2000fffe0ff */
[----:B------:R3:W4:Y:S01]  /*1e10*/  SYNCS.PHASECHK.TRANS64.TRYWAIT P0, [UR7+0x28], R0 ;  /* 0x00002800ff0075a7 */ /* 0x0007220008001107 */
[----:B------:R-:W-:Y:S02]  /*1e20*/  UIADD3.X UR15, UPT, UPT, URZ, UR27, URZ, UP0, !UPT ;  /* 0x0000001bff0f7290 */ /* 0x000fe400087fe4ff */
[----:B------:R-:W-:Y:S01]  /*1e30*/  UPRMT UR4, URZ, 0x5410, UR21 ;  /* 0x00005410ff047896 */ /* 0x000fe20008000015 */
[----:B------:R-:W-:Y:S01]  /*1e40*/  UMOV UR18, 0x0 ;  /* 0x0000000000127882 */ /* 0x000fe20000000000 */
[----:B------:R-:W-:Y:S01]  /*1e50*/  UMOV UR19, 0x10000000 ;  /* 0x1000000000137882 */ /* 0x000fe20000000000 */
[----:B------:R-:W-:Y:S01]  /*1e60*/  UMOV UR10, UR35 ;  /* 0x00000023000a7c82 */ /* 0x000fe20008000000 */
[----:B------:R-:W-:Y:S01]  /*1e70*/  UMOV UR12, UR36 ;  /* 0x00000024000c7c82 */ /* 0x000fe20008000000 */
[----:B------:R-:W-:Y:S01]  /*1e80*/  UMOV UR9, UR33 ;  /* 0x0000002100097c82 */ /* 0x000fe20008000000 */
[----:B------:R1:W-:Y:S01]  /*1e90*/  UTMALDG.3D.2CTA [UR32], [UR16], desc[UR18] ;  /* 0x00001220100075b4 */ /* 0x0003e20008211000 */
[----:B------:R-:W-:-:S02]  /*1ea0*/  UMOV UR7, UR28 ;  /* 0x0000001c00077c82 */ /* 0x000fc40008000000 */
[----:B------:R2:W-:Y:S01]  /*1eb0*/  UTMALDG.3D.MULTICAST.2CTA [UR8], [UR14], UR4, desc[UR18] ;  /* 0x000012080e0073b4 */ /* 0x0005e20008211804 */
[----:B-1----:R-:W-:Y:S01]  /*1ec0*/  UIADD3 UR35, UPT, UPT, UR35, 0x40, URZ ;  /* 0x0000004023237890 */ /* 0x002fe2000fffe0ff */
[----:B--2---:R-:W-:Y:S01]  /*1ed0*/  UMOV UR4, UR5 ;  /* 0x0000000500047c82 */ /* 0x004fe20008000000 */
[----:B------:R-:W-:Y:S10]  /*1ee0*/  BRA.U UP2, `(.L_x_31) ;  /* 0xfffffffd02447547 */ /* 0x000ff4000b83ffff */
.L_x_25:
[----:B------:R-:W-:Y:S01]  /*1ef0*/  ULEA UR4, UR5, UR6, 0x3 ;  /* 0x0000000605047291 */ /* 0x000fe2000f8e18ff */
[----:B-1-3--:R-:W-:Y:S01]  /*1f00*/  SHF.L.U32 R0, R12, 0x1f, RZ ;  /* 0x0000001f0c007819 */ /* 0x00afe200000006ff */
[----:B------:R-:W-:Y:S01]  /*1f10*/  @!P1 SYNCS.ARRIVE.TRANS64.A1T0 RZ, [UR6+0x98], RZ ;  /* 0x000098ffffff99a7 */ /* 0x000fe20008100006 */
[----:B------:R-:W-:-:S06]  /*1f20*/  UISETP.GT.AND UP0, UPT, UR41, UR40, UPT ;  /* 0x000000282900728c */ /* 0x000fcc000bf04270 */
[----:B--2-4-:R1:W2:Y:S03]  /*1f30*/  SYNCS.PHASECHK.TRANS64.TRYWAIT P0, [UR4+0x28], R0 ;  /* 0x00002800ff0075a7 */ /* 0x0142a60008001104 */
[----:B------:R-:W-:Y:S05]  /*1f40*/  BRA.U !UP0, `(.L_x_32) ;  /* 0x0000000108c87547 */ /* 0x000fea000b800000 */
[----:B------:R-:W-:Y:S01]  /*1f50*/  UIADD3 UR13, UPT, UPT, UR44, UR7, URZ ;  /* 0x000000072c0d7290 */ /* 0x000fe2000fffe0ff */
[----:B------:R-:W-:-:S11]  /*1f60*/  UMOV UR4, UR5 ;  /* 0x0000000500047c82 */ /* 0x000fd60008000000 */
.L_x_38:
[----:B------:R-:W-:Y:S01]  /*1f70*/  ULEA UR17, UR4, UR6, 0x3 ;  /* 0x0000000604117291 */ /* 0x000fe2000f8e18ff */
[----:B--2---:R-:W-:Y:S01]  /*1f80*/  @P3 MOV R2, 0x8000 ;  /* 0x0000800000023802 */ /* 0x004fe20000000f00 */
[----:B--2-4-:R-:W-:Y:S10]  /*1f90*/  @P0 BRA `(.L_x_33) ;  /* 0x00000000000c0947 */ /* 0x014ff40003800000 */
[----:B------:R-:W-:-:S04]  /*1fa0*/  SHF.L.U32 R3, R12, 0x1f, RZ ;  /* 0x0000001f0c037819 */ /* 0x000fc800000006ff */
[----:B------:R-:W2:Y:S02]  /*1fb0*/  SYNCS.PHASECHK.TRANS64.TRYWAIT P0, [UR17+0x28], R3 ;  /* 0x00002803ff0075a7 */ /* 0x000ea40008001111 */
[----:B--2---:R-:W-:Y:S05]  /*1fc0*/  @!P0 BRA `(.L_x_34) ;  /* 0x0000007000288947 */ /* 0x004fea0003800000 */
.L_x_33:
[----:B------:R2:W-:Y:S01]  /*1fd0*/  @P3 SYNCS.ARRIVE.TRANS64 RZ, [UR17], R2 ;  /* 0x00000002ffff39a7 */ /* 0x0005e20008000011 */
[----:B------:R-:W-:-:S04]  /*1fe0*/  ULOP3.LUT UR5, UR25, 0x2, URZ, 0xfc, !UPT ;  /* 0x0000000219057892 */ /* 0x000fc8000f8efcff */
[----:B------:R-:W-:-:S09]  /*1ff0*/  UISETP.NE.AND UP0, UPT, UR5, 0x2, UPT ;  /* 0x000000020500788c */ /* 0x000fd2000bf05270 */
[----:B------:R-:W-:Y:S05]  /*2000*/  BRA.U UP0, `(.L_x_35) ;  /* 0x0000000100047547 */ /* 0x000fea000b800000 */
[----:B------:R-:W-:Y:S05]  /*2010*/  BPT.TRAP 0x1 ;  /* 0x000000040000795c */ /* 0x000fea0000300000 */
.L_x_35:
[----:B------:R-:W-:Y:S04]  /*2020*/  BSSY.RECONVERGENT B0, `(.L_x_36) ;  /* 0x0000003000007945 */ /* 0x000fe80003800200 */
[----:B------:R-:W-:Y:S05]  /*2030*/  @!P2 BRA `(.L_x_37) ;  /* 0x000000000004a947 */ /* 0x000fea0003800000 */
[----:B------:R-:W-:Y:S05]  /*2040*/  BPT.TRAP 0x1 ;  /* 0x000000040000795c */ /* 0x000fea0000300000 */
.L_x_37:
[----:B------:R-:W-:Y:S05]  /*2050*/  BSYNC.RECONVERGENT B0 ;  /* 0x0000000000007941 */ /* 0x000fea0003800200 */
.L_x_36:
        /* <DEDUP_REMOVED lines=9> */
[----:B------:R-:W-:Y:S02]  /*20f0*/  USHF.L.U32 UR19, UR7, 0x6, URZ ;  /* 0x0000000607137899 */ /* 0x000fe400080006ff */
[----:B------:R-:W-:Y:S01]  /*2100*/  UIADD3 UR7, UPT, UPT, UR7, 0x1, URZ ;  /* 0x0000000107077890 */ /* 0x000fe2000fffe0ff */
[----:B-1----:R-:W-:Y:S01]  /*2110*/  SHF.L.U32 R0, R12, 0x1f, RZ ;  /* 0x0000001f0c007819 */ /* 0x002fe200000006ff */
[----:B------:R-:W-:Y:S02]  /*2120*/  UIADD3 UR22, UP1, UPT, UR26, 0x80, URZ ;  /* 0x000000801a167890 */ /* 0x000fe4000ff3e0ff */
[----:B------:R-:W-:Y:S01]  /*2130*/  ULEA UR4, UR4, UR6, 0x1 ;  /* 0x0000000604047291 */ /* 0x000fe2000f8e08ff */
[----:B------:R3:W4:Y:S01]  /*2140*/  SYNCS.PHASECHK.TRANS64.TRYWAIT P0, [UR8+0x28], R0 ;  /* 0x00002800ff0075a7 */ /* 0x0007220008001108 */
[----:B------:R-:W-:-:S02]  /*2150*/  UIADD3.X UR15, UPT, UPT, URZ, UR27, URZ, UP0, !UPT ;  /* 0x0000001bff0f7290 */ /* 0x000fc400087fe4ff */
[----:B------:R-:W-:Y:S02]  /*2160*/  UISETP.NE.AND UP0, UPT, UR7, UR13, UPT ;  /* 0x0000000d0700728c */ /* 0x000fe4000bf05270 */
[----:B------:R-:W-:Y:S02]  /*2170*/  ULOP3.LUT UR17, UR17, 0xfefffff8, URZ, 0xc0, !UPT ;  /* 0xfefffff811117892 */ /* 0x000fe4000f8ec0ff */
[----:B------:R-:W-:Y:S02]  /*2180*/  UIADD3 UR16, UPT, UPT, UR16, 0x4300, URZ ;  /* 0x0000430010107890 */ /* 0x000fe4000fffe0ff */
[----:B------:R-:W-:Y:S02]  /*2190*/  UIADD3.X UR23, UPT, UPT, URZ, UR27, URZ, UP1, !UPT ;  /* 0x0000001bff177290 */ /* 0x000fe40008ffe4ff */
[----:B------:R-:W-:Y:S02]  /*21a0*/  UIADD3 UR8, UPT, UPT, UR4, 0xe300, URZ ;  /* 0x0000e30004087890 */ /* 0x000fe4000fffe0ff */
[----:B------:R-:W-:Y:S01]  /*21b0*/  UPRMT UR4, URZ, 0x5410, UR21 ;  /* 0x00005410ff047896 */ /* 0x000fe20008000015 */
[----:B------:R-:W-:Y:S01]  /*21c0*/  UMOV UR30, 0x0 ;  /* 0x00000000001e7882 */ /* 0x000fe20000000000 */
[----:B------:R-:W-:Y:S01]  /*21d0*/  UMOV UR31, 0x10000000 ;  /* 0x10000000001f7882 */ /* 0x000fe20000000000 */
[----:B------:R-:W-:Y:S01]  /*21e0*/  UMOV UR18, UR34 ;  /* 0x0000002200127c82 */ /* 0x000fe20008000000 */
[----:B------:R-:W-:Y:S01]  /*21f0*/  UMOV UR20, UR36 ;  /* 0x0000002400147c82 */ /* 0x000fe20008000000 */
[----:B------:R-:W-:Y:S01]  /*2200*/  UMOV UR12, UR36 ;  /* 0x00000024000c7c82 */ /* 0x000fe20008000000 */
[----:B------:R-:W-:Y:S01]  /*2210*/  UMOV UR9, UR17 ;  /* 0x0000001100097c82 */ /* 0x000fe20008000000 */
[----:B------:R-:W-:Y:S01]  /*2220*/  UMOV UR10, UR19 ;  /* 0x00000013000a7c82 */ /* 0x000fe20008000000 */
[----:B------:R-:W-:Y:S01]  /*2230*/  UTMALDG.3D.2CTA [UR16], [UR22], desc[UR30] ;  /* 0x00001e10160075b4 */ /* 0x000fe20008211000 */
[----:B------:R1:W-:Y:S02]  /*2240*/  UTMALDG.3D.MULTICAST.2CTA [UR8], [UR14], UR4, desc[UR30] ;  /* 0x00001e080e0073b4 */ /* 0x0003e40008211804 */
[----:B-1----:R-:W-:Y:S01]  /*2250*/  UMOV UR4, UR5 ;  /* 0x0000000500047c82 */ /* 0x002fe20008000000 */
[----:B---3--:R-:W-:Y:S05]  /*2260*/  BRA.U UP0, `(.L_x_38) ;  /* 0xfffffffd00407547 */ /* 0x008fea000b83ffff */
.L_x_32:
[C---:B------:R-:W-:Y:S01]  /*2270*/  LEA R3, R11.reuse, UR6, 0x3 ;  /* 0x000000060b037c11 */ /* 0x040fe2000f8e18ff */
[----:B------:R-:W-:Y:S01]  /*2280*/  NOP ;  /* 0x0000000000007918 */ /* 0x000fe20000000000 */
[----:B-1----:R-:W-:Y:S02]  /*2290*/  SHF.L.U32 R0, R10, 0x1f, RZ ;  /* 0x0000001f0a007819 */ /* 0x002fe400000006ff */
[----:B------:R-:W-:Y:S02]  /*22a0*/  LEA R4, R11, UR6, 0x4 ;  /* 0x000000060b047c11 */ /* 0x000fe4000f8e20ff */
[----:B--2-4-:R-:W1:Y:S02]  /*22b0*/  SYNCS.PHASECHK.TRANS64.TRYWAIT P0, [R3+URZ+0xa0], R0 ;  /* 0x0000a000030075a7 */ /* 0x014e6400080011ff */
[----:B-1----:R-:W-:Y:S05]  /*22c0*/  @!P0 BRA `(.L_x_39) ;  /* 0x0000006c00808947 */ /* 0x002fea0003800000 */
.L_x_153:
[----:B------:R-:W2:Y:S01]  /*22d0*/  LDS.128 R4, [R4+0x130] ;  /* 0x0001300004047984 */ /* 0x000ea20000000c00 */
[----:B------:R-:W-:Y:S01]  /*22e0*/  UISETP.GE.AND UP0, UPT, UR45, 0x1, UPT ;  /* 0x000000012d00788c */ /* 0x000fe2000bf06270 */
[----:B------:R-:W-:Y:S01]  /*22f0*/  @!PT LDS RZ, [RZ] ;  /* 0x00000000fffff984 */ /* 0x000fe20000000800 */
[----:B------:R-:W-:Y:S01]  /*2300*/  @!PT LDS RZ, [RZ] ;  /* 0x00000000fffff984 */ /* 0x000fe20000000800 */
[----:B------:R-:W-:Y:S01]  /*2310*/  @!PT LDS RZ, [RZ] ;  /* 0x00000000fffff984 */ /* 0x000fe20000000800 */
[----:B------:R-:W-:Y:S01]  /*2320*/  @!PT LDS RZ, [RZ] ;  /* 0x00000000fffff984 */ /* 0x000fe20000000800 */
[----:B------:R3:W-:Y:S06]  /*2330*/  MEMBAR.ALL.CTA ;  /* 0x0000000000007992 */ /* 0x0007ec0000008000 */
[----:B---3--:R-:W3:Y:S01]  /*2340*/  FENCE.VIEW.ASYNC.S ;  /* 0x00000000000073c6 */ /* 0x008ee20000000000 */
[----:B--2---:R-:W-:-:S13]  /*2350*/  LOP3.LUT P0, RZ, R6, 0x1, RZ, 0xc0, !PT ;  /* 0x0000000106ff7812 */ /* 0x004fda000780c0ff */
[----:B---3--:R-:W-:Y:S01]  /*2360*/  VOTEU.ANY UP1, P0 ;  /* 0x0000000000ff7886 */ /* 0x008fe20000020100 */
[----:B------:R-:W-:-:S13]  /*2370*/  PLOP3.LUT P0, PT, PT, PT, UP1, 0x80, 0x8 ;  /* 0x000000000008781c */ /* 0x000fda0003f0f018 */
[----:B-1----:R-:W-:Y:S02]  /*2380*/  @P0 LOP3.LUT R0, R5, 0xffff, RZ, 0xc0, !PT ;  /* 0x0000ffff05000812 */ /* 0x002fe400078ec0ff */
[----:B------:R-:W-:Y:S02]  /*2390*/  @P0 MOV R2, R4 ;  /* 0x0000000400020202 */ /* 0x000fe40000000f00 */
[----:B------:R-:W-:Y:S01]  /*23a0*/  @P0 R2UR UR7, R0 ;  /* 0x00000000000702ca */ /* 0x000fe200000e0000 */
[----:B------:R-:W-:Y:S01]  /*23b0*/  VIADD R0, R3, 0xb0 ;  /* 0x000000b003007836 */ /* 0x000fe20000000000 */
[----:B------:R-:W-:Y:S02]  /*23c0*/  @P0 SHF.R.U32.HI R4, RZ, 0x10, R5 ;  /* 0x00000010ff040819 */ /* 0x000fe40000011605 */
[----:B------:R-:W-:Y:S02]  /*23d0*/  @P0 R2UR UR8, R2 ;  /* 0x00000000020802ca */ /* 0x000fe400000e0000 */
[----:B------:R-:W-:-:S02]  /*23e0*/  PRMT R0, RZ, 0x654, R0 ;  /* 0x00000654ff007816 */ /* 0x000fc40000000000 */
[----:B------:R-:W-:Y:S02]  /*23f0*/  @P0 R2UR UR4, R4 ;  /* 0x00000000040402ca */ /* 0x000fe400000e0000 */
[----:B------:R1:W-:Y:S03]  /*2400*/  SYNCS.ARRIVE.TRANS64.RED.A1T0 RZ, [R0+URZ], RZ ;  /* 0x000000ff00ff79a7 */ /* 0x0003e600081004ff */
[----:B------:R-:W-:-:S04]  /*2410*/  @UP1 UMOV UR29, UR7 ;  /* 0x00000007001d1c82 */ /* 0x000fc80008000000 */
[----:B------:R-:W-:-:S04]  /*2420*/  @UP1 UMOV UR37, UR8 ;  /* 0x0000000800251c82 */ /* 0x000fc80008000000 */
[----:B------:R-:W-:Y:S01]  /*2430*/  @UP1 UMOV UR36, UR4 ;  /* 0x0000000400241c82 */ /* 0x000fe20008000000 */
[----:B------:R-:W-:Y:S05]  /*2440*/  BRA.U !UP0, `(.L_x_40) ;  /* 0x0000000108d47547 */ /* 0x000fea000b800000 */
[----:B------:R-:W2:Y:S01]  /*2450*/  LDCU.128 UR12, c[0x0][0xb10] ;  /* 0x00016200ff0c77ac */ /* 0x000ea20008000c00 */
[----:B------:R-:W3:Y:S01]  /*2460*/  LDCU UR30, c[0x0][0xb20] ;  /* 0x00016400ff1e77ac */ /* 0x000ee20008000800 */
[----:B------:R-:W4:Y:S01]  /*2470*/  LDCU UR20, c[0x0][0xb0c] ;  /* 0x00016180ff1477ac */ /* 0x000f220008000800 */
[----:B------:R-:W1:Y:S01]  /*2480*/  LDCU.64 UR10, c[0x0][0xb28] ;  /* 0x00016500ff0a77ac */ /* 0x000e620008000a00 */
[----:B------:R-:W-:Y:S02]  /*2490*/  UISETP.NE.AND UP3, UPT, UR45, 0x1, UPT ;  /* 0x000000012d00788c */ /* 0x000fe4000bf65270 */
[----:B--2---:R-:W-:Y:S02]  /*24a0*/  UIMAD.WIDE.U32 UR16, UR38, UR15, URZ ;  /* 0x0000000f261072a5 */ /* 0x004fe4000f8e00ff */
[----:B------:R-:W-:Y:S02]  /*24b0*/  UIMAD.WIDE.U32 UR8, UR39, UR12, URZ ;  /* 0x0000000c270872a5 */ /* 0x000fe4000f8e00ff */
[----:B------:R-:W-:-:S02]  /*24c0*/  UISETP.NE.AND UP0, UPT, UR14, 0x1, UPT ;  /* 0x000000010e00788c */ /* 0x000fc4000bf05270 */
[----:B------:R-:W-:Y:S01]  /*24d0*/  UIMAD.WIDE.U32 UR22, UR29, UR15, URZ ;  /* 0x0000000f1d1672a5 */ /* 0x000fe2000f8e00ff */
[----:B------:R-:W-:Y:S02]  /*24e0*/  UMOV UR16, UR17 ;  /* 0x0000001100107c82 */ /* 0x000fe40008000000 */
[----:B------:R-:W-:Y:S01]  /*24f0*/  UMOV UR8, UR9 ;  /* 0x0000000900087c82 */ /* 0x000fe20008000000 */
[----:B---3--:R-:W-:Y:S02]  /*2500*/  USHF.R.U32.HI UR16, URZ, UR30, UR16 ;  /* 0x0000001eff107299 */ /* 0x008fe40008011610 */
[----:B----4-:R-:W-:Y:S02]  /*2510*/  UISETP.NE.AND UP2, UPT, UR20, 0x1, UPT ;  /* 0x000000011400788c */ /* 0x010fe4000bf45270 */
[----:B------:R-:W-:Y:S02]  /*2520*/  USHF.R.U32.HI UR8, URZ, UR13, UR8 ;  /* 0x0000000dff087299 */ /* 0x000fe40008011608 */
[----:B------:R-:W-:-:S02]  /*2530*/  USEL UR7, UR38, UR16, !UP0 ;  /* 0x0000001026077287 */ /* 0x000fc4000c000000 */
[----:B------:R-:W-:Y:S02]  /*2540*/  USEL UR8, UR39, UR8, !UP2 ;  /* 0x0000000827087287 */ /* 0x000fe4000d000000 */
[----:B-1----:R-:W-:Y:S01]  /*2550*/  UIMAD.WIDE.U32 UR16, UR7, UR10, URZ ;  /* 0x0000000a071072a5 */ /* 0x002fe2000f8e00ff */
[----:B------:R-:W-:Y:S01]  /*2560*/  UMOV UR4, UR23 ;  /* 0x0000001700047c82 */ /* 0x000fe20008000000 */
[----:B------:R-:W-:Y:S02]  /*2570*/  UIMAD.WIDE.U32 UR18, UR37, UR12, URZ ;  /* 0x0000000c251272a5 */ /* 0x000fe4000f8e00ff */
[----:B------:R-:W-:-:S03]  /*2580*/  UIMAD.WIDE.U32 UR22, UR8, UR10, URZ ;  /* 0x0000000a081672a5 */ /* 0x000fc6000f8e00ff */
[----:B------:R-:W-:Y:S01]  /*2590*/  UMOV UR16, UR17 ;  /* 0x0000001100107c82 */ /* 0x000fe20008000000 */
[----:B------:R-:W-:Y:S02]  /*25a0*/  USHF.R.U32.HI UR4, URZ, UR30, UR4 ;  /* 0x0000001eff047299 */ /* 0x000fe40008011604 */
[----:B------:R-:W-:Y:S01]  /*25b0*/  @UP3 USHF.R.U32.HI UR7, URZ, UR11, UR16 ;  /* 0x0000000bff073299 */ /* 0x000fe20008011610 */
[----:B------:R-:W-:Y:S01]  /*25c0*/  UMOV UR18, UR19 ;  /* 0x0000001300127c82 */ /* 0x000fe20008000000 */
[----:B------:R-:W-:Y:S01]  /*25d0*/  UMOV UR22, UR23 ;  /* 0x0000001700167c82 */ /* 0x000fe20008000000 */
[----:B------:R-:W-:Y:S02]  /*25e0*/  USHF.R.U32.HI UR13, URZ, UR13, UR18 ;  /* 0x0000000dff0d7299 */ /* 0x000fe40008011612 */
[----:B------:R-:W-:Y:S02]  /*25f0*/  USEL UR4, UR29, UR4, !UP0 ;  /* 0x000000041d047287 */ /* 0x000fe4000c000000 */
[----:B------:R-:W-:-:S02]  /*2600*/  @UP3 USHF.R.U32.HI UR8, URZ, UR11, UR22 ;  /* 0x0000000bff083299 */ /* 0x000fc40008011616 */
[----:B------:R-:W-:Y:S02]  /*2610*/  UIMAD UR9, UR45, UR7, URZ ;  /* 0x000000072d0972a4 */ /* 0x000fe4000f8e02ff */
[----:B------:R-:W-:Y:S02]  /*2620*/  USEL UR7, UR37, UR13, !UP2 ;  /* 0x0000000d25077287 */ /* 0x000fe4000d000000 */
[----:B------:R-:W-:Y:S02]  /*2630*/  UIMAD UR12, UR45, UR8, URZ ;  /* 0x000000082d0c72a4 */ /* 0x000fe4000f8e02ff */
[----:B------:R-:W-:Y:S02]  /*2640*/  UISETP.GE.AND UP0, UPT, UR4, UR9, UPT ;  /* 0x000000090400728c */ /* 0x000fe4000bf06270 */
[----:B------:R-:W-:Y:S02]  /*2650*/  UIMAD.WIDE.U32 UR16, UR4, UR10, URZ ;  /* 0x0000000a041072a5 */ /* 0x000fe4000f8e00ff */
[----:B------:R-:W-:-:S02]  /*2660*/  UISETP.GE.OR UP0, UPT, UR7, UR12, UP0 ;  /* 0x0000000c0700728c */ /* 0x000fc40008706670 */
        /* <DEDUP_REMOVED lines=19> */
.L_x_40:
[----:B------:R-:W2:Y:S02]  /*27a0*/  LDCU UR4, c[0x0][0xb30] ;  /* 0x00016600ff0477ac */ /* 0x000ea40008000800 */
[----:B--2---:R-:W-:-:S09]  /*27b0*/  UISETP.NE.AND UP0, UPT, UR4, 0x1, UPT ;  /* 0x000000010400788c */ /* 0x004fd2000bf05270 */
[----:B------:R-:W-:Y:S05]  /*27c0*/  BRA.U UP0, `(.L_x_41) ;  /* 0x0000000100447547 */ /* 0x000fea000b800000 */
[----:B------:R-:W2:Y:S01]  /*27d0*/  LDCU.128 UR12, c[0x0][0xb10] ;  /* 0x00016200ff0c77ac */ /* 0x000ea20008000c00 */
[----:B------:R-:W3:Y:S01]  /*27e0*/  LDCU UR16, c[0x0][0xb0c] ;  /* 0x00016180ff1077ac */ /* 0x000ee20008000800 */
[----:B------:R-:W4:Y:S01]  /*27f0*/  LDCU UR17, c[0x0][0xb20] ;  /* 0x00016400ff1177ac */ /* 0x000f220008000800 */
[----:B--2---:R-:W-:Y:S02]  /*2800*/  UIMAD.WIDE.U32 UR10, UR37, UR12, URZ ;  /* 0x0000000c250a72a5 */ /* 0x004fe4000f8e00ff */
[----:B------:R-:W-:Y:S02]  /*2810*/  UIMAD.WIDE.U32 UR8, UR29, UR15, URZ ;  /* 0x0000000f1d0872a5 */ /* 0x000fe4000f8e00ff */
[----:B---3--:R-:W-:Y:S02]  /*2820*/  UISETP.NE.AND UP2, UPT, UR16, 0x1, UPT ;  /* 0x000000011000788c */ /* 0x008fe4000bf45270 */
[----:B------:R-:W-:Y:S01]  /*2830*/  UISETP.NE.AND UP0, UPT, UR14, 0x1, UPT ;  /* 0x000000010e00788c */ /* 0x000fe2000bf05270 */
[----:B------:R-:W-:-:S02]  /*2840*/  UMOV UR7, UR11 ;  /* 0x0000000b00077c82 */ /* 0x000fc40008000000 */
[----:B------:R-:W-:Y:S01]  /*2850*/  UMOV UR4, UR9 ;  /* 0x0000000900047c82 */ /* 0x000fe20008000000 */
[----:B------:R-:W-:Y:S02]  /*2860*/  USHF.R.U32.HI UR7, URZ, UR13, UR7 ;  /* 0x0000000dff077299 */ /* 0x000fe40008011607 */
[----:B----4-:R-:W-:Y:S02]  /*2870*/  USHF.R.U32.HI UR4, URZ, UR17, UR4 ;  /* 0x00000011ff047299 */ /* 0x010fe40008011604 */
[----:B------:R-:W-:Y:S02]  /*2880*/  USEL UR7, UR37, UR7, !UP2 ;  /* 0x0000000725077287 */ /* 0x000fe4000d000000 */
[----:B------:R-:W-:-:S04]  /*2890*/  USEL UR4, UR29, UR4, !UP0 ;  /* 0x000000041d047287 */ /* 0x000fc8000c000000 */
[----:B------:R-:W-:Y:S02]  /*28a0*/  UIADD3 UR8, UPT, UPT, UR7, -UR4, URZ ;  /* 0x8000000407087290 */ /* 0x000fe4000fffe0ff */
[----:B------:R-:W-:Y:S02]  /*28b0*/  UIADD3 UR4, UPT, UPT, -UR7, UR4, URZ ;  /* 0x0000000407047290 */ /* 0x000fe4000fffe1ff */
[----:B------:R-:W-:Y:S02]  /*28c0*/  UIMAD UR29, UR8, UR14, UR29 ;  /* 0x0000000e081d72a4 */ /* 0x000fe4000f8e021d */
[----:B------:R-:W-:-:S12]  /*28d0*/  UIMAD UR37, UR4, UR16, UR37 ;  /* 0x00000010042572a4 */ /* 0x000fd8000f8e0225 */
.L_x_41:
[----:B------:R-:W-:Y:S01]  /*28e0*/  VIADD R11, R11, 0x1 ;  /* 0x000000010b0b7836 */ /* 0x000fe20000000000 */
[----:B------:R-:W-:Y:S01]  /*28f0*/  R2UR UR4, R50 ;  /* 0x00000000320472ca */ /* 0x000fe200000e0000 */
[----:B------:R-:W-:Y:S01]  /*2900*/  UIADD3 UR31, UPT, UPT, UR37, UR63, URZ ;  /* 0x0000003f251f7290 */ /* 0x000fe2000fffe0ff */
[----:B------:R-:W-:Y:S02]  /*2910*/  PLOP3.LUT P1, PT, PT, PT, PT, 0x80, 0x8 ;  /* 0x000000000008781c */ /* 0x000fe40003f2f070 */
[----:B------:R-:W-:-:S04]  /*2920*/  ISETP.NE.AND P0, PT, R11, 0x2, PT ;  /* 0x000000020b00780c */ /* 0x000fc80003f05270 */
[----:B-1----:R-:W-:Y:S02]  /*2930*/  SEL R0, RZ, 0x1, P0 ;  /* 0x00000001ff007807 */ /* 0x002fe40000000000 */
[----:B------:R-:W-:Y:S02]  /*2940*/  SEL R11, R11, RZ, P0 ;  /* 0x000000ff0b0b7207 */ /* 0x000fe40000000000 */
[----:B------:R-:W-:Y:S01]  /*2950*/  LOP3.LUT R10, R10, R0, RZ, 0x3c, !PT ;  /* 0x000000000a0a7212 */ /* 0x000fe200078e3cff */
[----:B------:R-:W-:Y:S01]  /*2960*/  UIADD3 UR30, UPT, UPT, UR29, UR4, URZ ;  /* 0x000000041d1e7290 */ /* 0x000fe2000fffe0ff */
[----:B------:R-:W-:Y:S11]  /*2970*/  BRA.U UP1, `(.L_x_42) ;  /* 0xfffffff101247547 */ /* 0x000ff6000b83ffff */
[----:B------:R-:W-:Y:S01]  /*2980*/  UIADD3 UR7, UPT, UPT, UR6, 0x28, URZ ;  /* 0x0000002806077890 */ /* 0x000fe2000fffe0ff */
[----:B------:R-:W-:-:S03]  /*2990*/  SHF.L.U32 R2, R12, 0x1f, RZ ;  /* 0x0000001f0c027819 */ /* 0x000fc600000006ff */
[----:B------:R-:W-:-:S09]  /*29a0*/  ULEA UR4, UR5, UR7, 0x3 ;  /* 0x0000000705047291 */ /* 0x000fd2000f8e18ff */
[----:B------:R-:W1:Y:S02]  /*29b0*/  SYNCS.PHASECHK.TRANS64.TRYWAIT P0, [UR4], R2 ;  /* 0x00000002ff0075a7 */ /* 0x000e640008001104 */
[----:B-1----:R-:W-:Y:S05]  /*29c0*/  @!P0 BRA `(.L_x_43) ;  /* 0x0000006400d48947 */ /* 0x002fea0003800000 */
.L_x_155:
[----:B------:R-:W-:-:S04]  /*29d0*/  UIADD3 UR4, UPT, UPT, UR5, 0x1, URZ ;  /* 0x0000000105047890 */ /* 0x000fc8000fffe0ff */
[----:B------:R-:W-:-:S04]  /*29e0*/  UISETP.NE.AND UP0, UPT, UR4, 0x5, UPT ;  /* 0x000000050400788c */ /* 0x000fc8000bf05270 */
[----:B------:R-:W-:Y:S02]  /*29f0*/  USEL UR6, URZ, 0x1, UP0 ;  /* 0x00000001ff067887 */ /* 0x000fe40008000000 */
[----:B------:R-:W-:-:S04]  /*2a00*/  USEL UR4, UR4, URZ, UP0 ;  /* 0x000000ff04047287 */ /* 0x000fc80008000000 */
[----:B------:R-:W-:Y:S01]  /*2a10*/  ULEA UR5, UR4, UR7, 0x3 ;  /* 0x0000000704057291 */ /* 0x000fe2000f8e18ff */
[----:B-1----:R-:W-:-:S04]  /*2a20*/  LOP3.LUT R2, R12, UR6, RZ, 0x3c, !PT ;  /* 0x000000060c027c12 */ /* 0x002fc8000f8e3cff */
[----:B------:R-:W-:-:S04]  /*2a30*/  SHF.L.U32 R3, R2, 0x1f, RZ ;  /* 0x0000001f02037819 */ /* 0x000fc800000006ff */
[----:B------:R-:W1:Y:S02]  /*2a40*/  SYNCS.PHASECHK.TRANS64.TRYWAIT P0, [UR5], R3 ;  /* 0x00000003ff0075a7 */ /* 0x000e640008001105 */
[----:B-1----:R-:W-:Y:S05]  /*2a50*/  @!P0 BRA `(.L_x_44) ;  /* 0x0000006400c88947 */ /* 0x002fea0003800000 */
.L_x_157:
[----:B------:R-:W-:-:S04]  /*2a60*/  UIADD3 UR4, UPT, UPT, UR4, 0x1, URZ ;  /* 0x0000000104047890 */ /* 0x000fc8000fffe0ff */
[----:B------:R-:W-:-:S04]  /*2a70*/  UISETP.NE.AND UP0, UPT, UR4, 0x5, UPT ;  /* 0x000000050400788c */ /* 0x000fc8000bf05270 */
[----:B------:R-:W-:Y:S02]  /*2a80*/  USEL UR6, URZ, 0x1, UP0 ;  /* 0x00000001ff067887 */ /* 0x000fe40008000000 */
[----:B------:R-:W-:-:S04]  /*2a90*/  USEL UR4, UR4, URZ, UP0 ;  /* 0x000000ff04047287 */ /* 0x000fc80008000000 */
[----:B------:R-:W-:Y:S01]  /*2aa0*/  ULEA UR5, UR4, UR7, 0x3 ;  /* 0x0000000704057291 */ /* 0x000fe2000f8e18ff */
[----:B------:R-:W-:-:S04]  /*2ab0*/  LOP3.LUT R2, R2, UR6, RZ, 0x3c, !PT ;  /* 0x0000000602027c12 */ /* 0x000fc8000f8e3cff */
[----:B-1----:R-:W-:-:S04]  /*2ac0*/  SHF.L.U32 R3, R2, 0x1f, RZ ;  /* 0x0000001f02037819 */ /* 0x002fc800000006ff */
[----:B------:R-:W1:Y:S02]  /*2ad0*/  SYNCS.PHASECHK.TRANS64.TRYWAIT P0, [UR5], R3 ;  /* 0x00000003ff0075a7 */ /* 0x000e640008001105 */
[----:B-1----:R-:W-:Y:S05]  /*2ae0*/  @!P0 BRA `(.L_x_45) ;  /* 0x0000006400bc8947 */ /* 0x002fea0003800000 */
.L_x_159:
        /* <DEDUP_REMOVED lines=9> */
.L_x_161:
[----:B------:R-:W-:-:S04]  /*2b80*/  UIADD3 UR4, UPT, UPT, UR4, 0x1, URZ ;  /* 0x0000000104047890 */ /* 0x000fc8000fffe0ff */
[----:B------:R-:W-:-:S04]  /*2b90*/  UISETP.NE.AND UP0, UPT, UR4, 0x5, UPT ;  /* 0x000000050400788c */ /* 0x000fc8000bf05270 */
[----:B------:R-:W-:Y:S02]  /*2ba0*/  USEL UR5, URZ, 0x1, UP0 ;  /* 0x00000001ff057887 */ /* 0x000fe40008000000 */
[----:B------:R-:W-:-:S04]  /*2bb0*/  USEL UR4, UR4, URZ, UP0 ;  /* 0x000000ff04047287 */ /* 0x000fc80008000000 */
[----:B------:R-:W-:Y:S01]  /*2bc0*/  ULEA UR4, UR4, UR7, 0x3 ;  /* 0x0000000704047291 */ /* 0x000fe2000f8e18ff */
[----:B------:R-:W-:-:S04]  /*2bd0*/  LOP3.LUT R2, R2, UR5, RZ, 0x3c, !PT ;  /* 0x0000000502027c12 */ /* 0x000fc8000f8e3cff */
[----:B------:R-:W-:Y:S01]  /*2be0*/  SHF.L.U32 R2, R2, 0x1f, RZ ;  /* 0x0000001f02027819 */ /* 0x000fe200000006ff */
[----:B-1----:R-:W-:-:S07]  /*2bf0*/  IMAD.U32 R0, RZ, RZ, UR4 ;  /* 0x00000004ff007e24 */ /* 0x002fce000f8e00ff */
.L_x_47:
[----:B-1----:R1:W2:Y:S02]  /*2c00*/  SYNCS.PHASECHK.TRANS64.TRYWAIT P0, [R0+URZ], R2 ;  /* 0x00000002000075a7 */ /* 0x0022a400080011ff */
[----:B--2---:R-:W-:Y:S05]  /*2c10*/  @!P0 NANOSLEEP.SYNCS 0x989680 ;  /* 0x009896800000895d */ /* 0x004fea0003900000 */
[----:B------:R-:W2:Y:S02]  /*2c20*/  @!P0 SYNCS.PHASECHK.TRANS64 P0, [R0+URZ], R2 ;  /* 0x00000002000085a7 */ /* 0x000ea400080010ff */
[----:B--2---:R-:W-:Y:S05]  /*2c30*/  @P0 EXIT ;  /* 0x000000000000094d */ /* 0x004fea0003800000 */
[----:B------:R-:W-:Y:S05]  /*2c40*/  BRA `(.L_x_47) ;  /* 0xfffffffc00ec7947 */ /* 0x000fea000383ffff */
.L_x_22:
[----:B------:R-:W-:-:S04]  /*2c50*/  UISETP.NE.AND UP0, UPT, UR47, URZ, UPT ;  /* 0x000000ff2f00728c */ /* 0x000fc8000bf05270 */
[----:B------:R-:W-:-:S09]  /*2c60*/  UISETP.NE.OR UP0, UPT, UR18, 0x1, UP0 ;  /* 0x000000011200788c */ /* 0x000fd20008705670 */
[----:B------:R-:W-:Y:S05]  /*2c70*/  BRA.U UP0, `(.L_x_48) ;  /* 0x0000000500487547 */ /* 0x000fea000b800000 */
[----:B------:R-:W-:Y:S01]  /*2c80*/  ISETP.GE.U32.AND P2, PT, R0, 0x8, PT ;  /* 0x000000080000780c */ /* 0x000fe20003f46070 */
[----:B------:R-:W-:Y:S01]  /*2c90*/  IMAD.MOV.U32 R12, RZ, RZ, 0x1 ;  /* 0x00000001ff0c7424 */ /* 0x000fe200078e00ff */
[----:B------:R-:W-:Y:S02]  /*2ca0*/  CS2R R10, SRZ ;  /* 0x00000000000a7805 */ /* 0x000fe4000001ff00 */
[----:B------:R-:W-:Y:S01]  /*2cb0*/  CS2R R8, SRZ ;  /* 0x0000000000087805 */ /* 0x000fe2000001ff00 */
[----:B------:R-:W-:Y:S01]  /*2cc0*/  UMOV UR6, 0x400 ;  /* 0x0000040000067882 */ /* 0x000fe20000000000 */
[----:B------:R-:W-:Y:S01]  /*2cd0*/  UMOV UR5, URZ ;  /* 0x000000ff00057c82 */ /* 0x000fe20008000000 */
[----:B------:R-:W-:-:S12]  /*2ce0*/  ULEA UR6, UR47, UR6, 0x18 ;  /* 0x000000062f067291 */ /* 0x000fd8000f8ec0ff */
.L_x_52:
[----:B------:R-:W-:Y:S02]  /*2cf0*/  LEA R2, R8, UR6, 0x3 ;  /* 0x0000000608027c11 */ /* 0x000fe4000f8e18ff */
[----:B------:R-:W-:-:S03]  /*2d00*/  SHF.L.U32 R4, R9, 0x1f, RZ ;  /* 0x0000001f09047819 */ /* 0x000fc600000006ff */
[----:B------:R-:W-:Y:S01]  /*2d10*/  VIADD R5, R2, 0x110 ;  /* 0x0000011002057836 */ /* 0x000fe20000000000 */
[----:B------:R-:W2:Y:S02]  /*2d20*/  SYNCS.PHASECHK.TRANS64.TRYWAIT P0, [R2+URZ+0x100], R4 ;  /* 0x00010004020075a7 */ /* 0x000ea400080011ff */
[----:B--2---:R-:W-:Y:S05]  /*2d30*/  @!P0 BRA `(.L_x_49) ;  /* 0x0000006400588947 */ /* 0x004fea0003800000 */
.L_x_162:
[----:B------:R-:W-:Y:S01]  /*2d40*/  ULEA UR4, UR5, UR6, 0x3 ;  /* 0x0000000605047291 */ /* 0x000fe2000f8e18ff */
[----:B--2---:R-:W-:Y:S01]  /*2d50*/  PRMT R2, RZ, 0x654, R5 ;  /* 0x00000654ff027816 */ /* 0x004fe20000000005 */
[----:B------:R-:W-:Y:S01]  /*2d60*/  @!P2 IMAD.MOV.U32 R4, RZ, RZ, 0x10 ;  /* 0x00000010ff04a424 */ /* 0x000fe200078e00ff */
[----:B------:R-:W-:Y:S01]  /*2d70*/  SHF.L.U32 R5, R12, 0x1f, RZ ;  /* 0x0000001f0c057819 */ /* 0x000fe200000006ff */
[----:B------:R-:W-:Y:S01]  /*2d80*/  UIADD3 UR7, UPT, UPT, UR4, 0xa0, URZ ;  /* 0x000000a004077890 */ /* 0x000fe2000fffe0ff */
[----:B------:R2:W-:Y:S05]  /*2d90*/  SYNCS.ARRIVE.TRANS64.RED.A1T0 RZ, [R2+URZ], RZ ;  /* 0x000000ff02ff79a7 */ /* 0x0005ea00081004ff */
[----:B------:R-:W-:Y:S01]  /*2da0*/  IMAD.U32 R6, RZ, RZ, UR7 ;  /* 0x00000007ff067e24 */ /* 0x000fe2000f8e00ff */
[----:B------:R-:W3:Y:S04]  /*2db0*/  SYNCS.PHASECHK.TRANS64.TRYWAIT P0, [UR4+0xb0], R5 ;  /* 0x0000b005ff0075a7 */ /* 0x000ee80008001104 */
[----:B------:R-:W-:Y:S01]  /*2dc0*/  PRMT R6, R0, 0x654, R6 ;  /* 0x0000065400067816 */ /* 0x000fe20000000006 */
[----:B--23--:R-:W-:Y:S06]  /*2dd0*/  @!P0 BRA `(.L_x_50) ;  /* 0x0000006400448947 */ /* 0x00cfec0003800000 */
.L_x_164:
[----:B------:R-:W-:Y:S01]  /*2de0*/  ULEA UR8, UR5, UR6, 0x4 ;  /* 0x0000000605087291 */ /* 0x000fe2000f8e20ff */
[----:B------:R-:W-:Y:S01]  /*2df0*/  SEL R3, R6, R3, !P2 ;  /* 0x0000000306037207 */ /* 0x000fe20005000000 */
[----:B------:R-:W-:Y:S01]  /*2e00*/  UIADD3 UR9, UPT, UPT, UR4, 0xa0, URZ ;  /* 0x000000a004097890 */ /* 0x000fe2000fffe0ff */
[----:B--2---:R-:W-:Y:S01]  /*2e10*/  LEA R2, R11, UR6, 0x3 ;  /* 0x000000060b027c11 */ /* 0x004fe2000f8e18ff */
[----:B------:R-:W-:Y:S01]  /*2e20*/  UIADD3 UR8, UPT, UPT, UR8, 0x130, URZ ;  /* 0x0000013008087890 */ /* 0x000fe2000fffe0ff */
[----:B------:R2:W-:Y:S01]  /*2e30*/  @!P2 SYNCS.ARRIVE.TRANS64.RED RZ, [R3+URZ], R4 ;  /* 0x0000000403ffa9a7 */ /* 0x0005e200080004ff */
[----:B------:R-:W-:Y:S01]  /*2e40*/  UIADD3 UR4, UPT, UPT, UR5, 0x1, URZ ;  /* 0x0000000105047890 */ /* 0x000fe2000fffe0ff */
[----:B------:R-:W-:-:S03]  /*2e50*/  VIADD R8, R8, 0x1 ;  /* 0x0000000108087836 */ /* 0x000fc60000000000 */
[----:B------:R-:W-:Y:S02]  /*2e60*/  UISETP.NE.AND UP0, UPT, UR4, 0x2, UPT ;  /* 0x000000020400788c */ /* 0x000fe4000bf05270 */
[----:B------:R-:W-:Y:S01]  /*2e70*/  ISETP.NE.AND P0, PT, R8, 0x2, PT ;  /* 0x000000020800780c */ /* 0x000fe20003f05270 */
[----:B------:R-:W-:Y:S06]  /*2e80*/  UGETNEXTWORKID.BROADCAST [UR8], [UR9] ;  /* 0x00000000080073ca */ /* 0x000fec0008000100 */
[----:B------:R-:W-:Y:S02]  /*2e90*/  USEL UR7, URZ, 0x1, UP0 ;  /* 0x00000001ff077887 */ /* 0x000fe40008000000 */
[----:B------:R-:W-:-:S04]  /*2ea0*/  USEL UR5, UR4, URZ, UP0 ;  /* 0x000000ff04057287 */ /* 0x000fc80008000000 */
[----:B------:R-:W-:Y:S02]  /*2eb0*/  LOP3.LUT R12, R12, UR7, RZ, 0x3c, !PT ;  /* 0x000000070c0c7c12 */ /* 0x000fe4000f8e3cff */
[----:B--2---:R-:W-:-:S04]  /*2ec0*/  SHF.L.U32 R4, R10, 0x1f, RZ ;  /* 0x0000001f0a047819 */ /* 0x004fc800000006ff */
[----:B------:R-:W2:Y:S02]  /*2ed0*/  SYNCS.PHASECHK.TRANS64.TRYWAIT P1, [R2+URZ+0xa0], R4 ;  /* 0x0000a004020075a7 */ /* 0x000ea400080211ff */
[----:B--2---:R-:W-:Y:S05]  /*2ee0*/  @!P1 BRA `(.L_x_51) ;  /* 0x0000006400189947 */ /* 0x004fea0003800000 */
.L_x_165:
[C---:B--2---:R-:W-:Y:S01]  /*2ef0*/  LEA R4, R11.reuse, UR6, 0x4 ;  /* 0x000000060b047c11 */ /* 0x044fe2000f8e20ff */
[----:B------:R-:W-:Y:S01]  /*2f00*/  VIADD R2, R2, 0xb0 ;  /* 0x000000b002027836 */ /* 0x000fe20000000000 */
[----:B------:R-:W-:Y:S01]  /*2f10*/  SEL R8, R8, RZ, P0 ;  /* 0x000000ff08087207 */ /* 0x000fe20000000000 */
[----:B------:R-:W-:-:S03]  /*2f20*/  VIADD R11, R11, 0x1 ;  /* 0x000000010b0b7836 */ /* 0x000fc60000000000 */
[----:B------:R-:W2:Y:S01]  /*2f30*/  LDS.128 R4, [R4+0x130] ;  /* 0x0001300004047984 */ /* 0x000ea20000000c00 */
[----:B------:R-:W-:Y:S02]  /*2f40*/  PRMT R2, RZ, 0x654, R2 ;  /* 0x00000654ff027816 */ /* 0x000fe40000000002 */
[C---:B------:R-:W-:Y:S01]  /*2f50*/  ISETP.NE.AND P1, PT, R11.reuse, 0x2, PT ;  /* 0x000000020b00780c */ /* 0x040fe20003f25270 */
[----:B------:R-:W-:Y:S01]  /*2f60*/  @!PT LDS RZ, [RZ] ;  /* 0x00000000fffff984 */ /* 0x000fe20000000800 */
[----:B------:R-:W-:Y:S01]  /*2f70*/  @!PT LDS RZ, [RZ] ;  /* 0x00000000fffff984 */ /* 0x000fe20000000800 */
[----:B------:R-:W-:Y:S01]  /*2f80*/  @!PT LDS RZ, [RZ] ;  /* 0x00000000fffff984 */ /* 0x000fe20000000800 */
[----:B------:R-:W-:Y:S01]  /*2f90*/  @!PT LDS RZ, [RZ] ;  /* 0x00000000fffff984 */ /* 0x000fe20000000800 */
[----:B------:R3:W-:Y:S06]  /*2fa0*/  MEMBAR.ALL.CTA ;  /* 0x0000000000007992 */ /* 0x0007ec0000008000 */
[----:B---3--:R-:W3:Y:S01]  /*2fb0*/  FENCE.VIEW.ASYNC.S ;  /* 0x00000000000073c6 */ /* 0x008ee20000000000 */
[----:B------:R-:W-:Y:S01]  /*2fc0*/  SEL R11, R11, RZ, P1 ;  /* 0x000000ff0b0b7207 */ /* 0x000fe20000800000 */
[----:B---3--:R3:W-:Y:S01]  /*2fd0*/  SYNCS.ARRIVE.TRANS64.RED.A1T0 RZ, [R2+URZ], RZ ;  /* 0x000000ff02ff79a7 */ /* 0x0087e200081004ff */
[----:B--2---:R-:W-:-:S02]  /*2fe0*/  LOP3.LUT P3, RZ, R6, 0x1, RZ, 0xc0, !PT ;  /* 0x0000000106ff7812 */ /* 0x004fc4000786c0ff */
[----:B------:R-:W-:-:S04]  /*2ff0*/  SEL R4, RZ, 0x1, P1 ;  /* 0x00000001ff047807 */ /* 0x000fc80000800000 */
[----:B------:R-:W-:Y:S02]  /*3000*/  LOP3.LUT R10, R10, R4, RZ, 0x3c, !PT ;  /* 0x000000040a0a7212 */ /* 0x000fe400078e3cff */
[----:B---3--:R-:W-:-:S04]  /*3010*/  SEL R2, RZ, 0x1, P0 ;  /* 0x00000001ff027807 */ /* 0x008fc80000000000 */
[----:B------:R-:W-:Y:S01]  /*3020*/  LOP3.LUT R9, R9, R2, RZ, 0x3c, !PT ;  /* 0x0000000209097212 */ /* 0x000fe200078e3cff */
[----:B------:R-:W-:Y:S06]  /*3030*/  @P3 BRA `(.L_x_52) ;  /* 0xfffffffc002c3947 */ /* 0x000fec000383ffff */
[----:B------:R-:W-:Y:S01]  /*3040*/  ULEA UR4, UR5, UR6, 0x3 ;  /* 0x0000000605047291 */ /* 0x000fe2000f8e18ff */
[----:B------:R-:W-:-:S08]  /*3050*/  SHF.L.U32 R2, R12, 0x1f, RZ ;  /* 0x0000001f0c027819 */ /* 0x000fd000000006ff */
[----:B------:R-:W2:Y:S02]  /*3060*/  SYNCS.PHASECHK.TRANS64 P0, [UR4+0xb0], R2 ;  /* 0x0000b002ff0075a7 */ /* 0x000ea40008001004 */
[----:B--2---:R-:W-:Y:S05]  /*3070*/  @P0 BRA `(.L_x_53) ;  /* 0x0000000000080947 */ /* 0x004fea0003800000 */
[----:B------:R-:W2:Y:S02]  /*3080*/  SYNCS.PHASECHK.TRANS64.TRYWAIT P0, [UR4+0xb0], R2 ;  /* 0x0000b002ff0075a7 */ /* 0x000ea40008001104 */
[----:B--2---:R-:W-:Y:S05]  /*3090*/  @!P0 BRA `(.L_x_54) ;  /* 0x0000006000c08947 */ /* 0x004fea0003800000 */
.L_x_53:
[----:B------:R-:W-:-:S04]  /*30a0*/  UIADD3 UR7, UPT, UPT, UR5, 0x1, URZ ;  /* 0x0000000105077890 */ /* 0x000fc8000fffe0ff */
[----:B------:R-:W-:-:S04]  /*30b0*/  UISETP.NE.AND UP0, UPT, UR7, 0x2, UPT ;  /* 0x000000020700788c */ /* 0x000fc8000bf05270 */
[----:B------:R-:W-:Y:S02]  /*30c0*/  USEL UR8, URZ, 0x1, UP0 ;  /* 0x00000001ff087887 */ /* 0x000fe40008000000 */
[----:B------:R-:W-:-:S04]  /*30d0*/  USEL UR7, UR7, URZ, UP0 ;  /* 0x000000ff07077287 */ /* 0x000fc80008000000 */
[----:B------:R-:W-:Y:S01]  /*30e0*/  ULEA UR7, UR7, UR6, 0x3 ;  /* 0x0000000607077291 */ /* 0x000fe2000f8e18ff */
[----:B--2---:R-:W-:-:S04]  /*30f0*/  LOP3.LUT R2, R12, UR8, RZ, 0x3c, !PT ;  /* 0x000000080c027c12 */ /* 0x004fc8000f8e3cff */
[----:B------:R-:W-:-:S04]  /*3100*/  SHF.L.U32 R0, R2, 0x1f, RZ ;  /* 0x0000001f02007819 */ /* 0x000fc800000006ff */
[----:B------:R-:W2:Y:S02]  /*3110*/  SYNCS.PHASECHK.TRANS64 P0, [UR7+0xb0], R0 ;  /* 0x0000b000ff0075a7 */ /* 0x000ea40008001007 */
[----:B-12---:R-:W-:Y:S05]  /*3120*/  @P0 EXIT ;  /* 0x000000000000094d */ /* 0x006fea0003800000 */
[----:B------:R-:W-:Y:S02]  /*3130*/  SHF.L.U32 R2, R2, 0x1f, RZ ;  /* 0x0000001f02027819 */ /* 0x000fe400000006ff */
[----:B------:R-:W-:-:S07]  /*3140*/  MOV R0, UR7 ;  /* 0x0000000700007c02 */ /* 0x000fce0008000f00 */
.L_x_55:
[----:B-1----:R1:W2:Y:S02]  /*3150*/  SYNCS.PHASECHK.TRANS64.TRYWAIT P0, [R0+URZ+0xb0], R2 ;  /* 0x0000b002000075a7 */ /* 0x0022a400080011ff */
[----:B--2---:R-:W-:Y:S05]  /*3160*/  @!P0 NANOSLEEP.SYNCS 0x989680 ;  /* 0x009896800000895d */ /* 0x004fea0003900000 */
[----:B------:R-:W2:Y:S02]  /*3170*/  @!P0 SYNCS.PHASECHK.TRANS64 P0, [R0+URZ+0xb0], R2 ;  /* 0x0000b002000085a7 */ /* 0x000ea400080010ff */
[----:B--2---:R-:W-:Y:S05]  /*3180*/  @P0 EXIT ;  /* 0x000000000000094d */ /* 0x004fea0003800000 */
[----:B------:R-:W-:Y:S05]  /*3190*/  BRA `(.L_x_55) ;  /* 0xfffffffc00ec7947 */ /* 0x000fea000383ffff */
.L_x_48:
[----:B------:R-:W-:Y:S05]  /*31a0*/  BRA.U UP5, `(.L_x_56) ;  /* 0x0000001105d47547 */ /* 0x000fea000b800000 */
[----:B------:R-:W-:Y:S01]  /*31b0*/  UMOV UR4, 0x40 ;  /* 0x0000004000047882 */ /* 0x000fe20000000000 */
[----:B------:R-:W-:Y:S01]  /*31c0*/  NOP ;  /* 0x0000000000007918 */ /* 0x000fe20000000000 */
[----:B------:R-:W-:Y:S01]  /*31d0*/  ULEA UR5, UR47, UR4, 0x18 ;  /* 0x000000042f057291 */ /* 0x000fe2000f8ec0ff */
[----:B------:R-:W-:Y:S02]  /*31e0*/  UMOV UR6, 0x400 ;  /* 0x0000040000067882 */ /* 0x000fe40000000000 */
[----:B------:R-:W-:-:S06]  /*31f0*/  ULEA UR6, UR47, UR6, 0x18 ;  /* 0x000000062f067291 */ /* 0x000fcc000f8ec0ff */
[----:B------:R-:W2:Y:S02]  /*3200*/  LDS.U8 R0, [UR5+0x1c] ;  /* 0x00001c05ff007984 */ /* 0x000ea40008000000 */
[----:B--2---:R-:W-:-:S13]  /*3210*/  ISETP.NE.AND P0, PT, R0, RZ, PT ;  /* 0x000000ff0000720c */ /* 0x004fda0003f05270 */
[----:B------:R-:W-:Y:S05]  /*3220*/  @P0 BRA `(.L_x_57) ;  /* 0x0000000400080947 */ /* 0x000fea0003800000 */
[----:B------:R-:W-:Y:S02]  /*3230*/  UISETP.NE.U32.AND UP1, UPT, UR48, 0x1, UPT ;  /* 0x000000013000788c */ /* 0x000fe4000bf25070 */
[----:B------:R-:W-:-:S07]  /*3240*/  UIADD3 UR7, UPT, UPT, UR5, 0x8, URZ ;  /* 0x0000000805077890 */ /* 0x000fce000fffe0ff */
[----:B------:R-:W-:Y:S05]  /*3250*/  BRA.U !UP1, `(.L_x_58) ;  /* 0x00000001099c7547 */ /* 0x000fea000b800000 */
[----:B------:R-:W-:Y:S01]  /*3260*/  ELECT P0, URZ, PT ;  /* 0x0000000000ff782f */ /* 0x000fe20003800000 */
[----:B------:R-:W-:-:S12]  /*3270*/  BSSY B0, `(.L_x_58) ;  /* 0x0000025000007945 */ /* 0x000fd80003800000 */
[----:B------:R-:W-:Y:S05]  /*3280*/  @!P0 BRA `(.L_x_59) ;  /* 0x00000000008c8947 */ /* 0x000fea0003800000 */
[----:B------:R-:W-:-:S05]  /*3290*/  UMOV UR4, 0x10 ;  /* 0x0000001000047882 */ /* 0x000fca0000000000 */
[----:B------:R-:W-:Y:S04]  /*32a0*/  DEPBAR.LE SB2, 0x36 ;  /* 0x0000ad800000791a */ /* 0x000fe80000000000 */
[----:B------:R-:W2:Y:S02]  /*32b0*/  UTCATOMSWS.2CTA.FIND_AND_SET.ALIGN UP0, UR4, UR4 ;  /* 0x00000004000475e3 */ /* 0x000ea40008200800 */
[----:B--2---:R-:W-:Y:S01]  /*32c0*/  MOV R10, UR4 ;  /* 0x00000004000a7c02 */ /* 0x004fe20008000f00 */
[----:B------:R-:W-:Y:S06]  /*32d0*/  BRA.U UP0, `(.L_x_60) ;  /* 0x0000000100187547 */ /* 0x000fec000b800000 */
.L_x_61:
[----:B------:R-:W-:Y:S05]  /*32e0*/  NANOSLEEP 0x64 ;  /* 0x000000640000795d */ /* 0x000fea0003800000 */
[----:B------:R-:W-:-:S05]  /*32f0*/  UMOV UR4, 0x10 ;  /* 0x0000001000047882 */ /* 0x000fca0000000000 */
[----:B------:R-:W-:Y:S04]  /*3300*/  DEPBAR.LE SB2, 0x36 ;  /* 0x0000ad800000791a */ /* 0x000fe80000000000 */
[----:B------:R-:W2:Y:S02]  /*3310*/  UTCATOMSWS.2CTA.FIND_AND_SET.ALIGN UP0, UR4, UR4 ;  /* 0x00000004000475e3 */ /* 0x000ea40008200800 */
[----:B--2---:R-:W-:Y:S01]  /*3320*/  MOV R10, UR4 ;  /* 0x00000004000a7c02 */ /* 0x004fe20008000f00 */
[----:B------:R-:W-:Y:S05]  /*3330*/  BRA.U !UP0, `(.L_x_61) ;  /* 0xfffffffd08e87547 */ /* 0x000fea000b83ffff */
.L_x_60:
[----:B------:R-:W2:Y:S01]  /*3340*/  LDS R6, [UR5+0x10] ;  /* 0x00001005ff067984 */ /* 0x000ea20008000800 */
[----:B------:R-:W-:Y:S01]  /*3350*/  IMAD.U32 R0, RZ, RZ, UR6 ;  /* 0x00000006ff007e24 */ /* 0x000fe2000f8e00ff */
[----:B------:R-:W-:-:S03]  /*3360*/  MOV R4, UR49 ;  /* 0x0000003100047c02 */ /* 0x000fc60008000f00 */
[----:B------:R-:W-:Y:S01]  /*3370*/  VIADD R0, R0, 0x150 ;  /* 0x0000015000007836 */ /* 0x000fe20000000000 */
[----:B--2---:R-:W-:-:S04]  /*3380*/  SHF.L.U32 R6, R6, 0x1f, RZ ;  /* 0x0000001f06067819 */ /* 0x004fc800000006ff */
[----:B------:R-:W2:Y:S02]  /*3390*/  SYNCS.PHASECHK.TRANS64.TRYWAIT P0, [UR5+0x8], R6 ;  /* 0x00000806ff0075a7 */ /* 0x000ea40008001105 */
[----:B--2---:R-:W-:Y:S05]  /*33a0*/  @P0 BRA `(.L_x_62) ;  /* 0x0000000000080947 */ /* 0x004fea0003800000 */
[----:B------:R-:W2:Y:S02]  /*33b0*/  SYNCS.PHASECHK.TRANS64.TRYWAIT P0, [UR5+0x8], R6 ;  /* 0x00000806ff0075a7 */ /* 0x000ea40008001105 */
[----:B--2---:R-:W-:Y:S05]  /*33c0*/  @!P0 BRA `(.L_x_63) ;  /* 0x00000060000c8947 */ /* 0x004fea0003800000 */
.L_x_62:
[----:B------:R-:W-:Y:S01]  /*33d0*/  PRMT R4, R4, 0x654, R0 ;  /* 0x0000065404047816 */ /* 0x000fe20000000000 */
[----:B------:R-:W-:Y:S01]  /*33e0*/  HFMA2 R0, -RZ, RZ, 0, 5.9604644775390625e-08 ;  /* 0x00000001ff007431 */ /* 0x000fe200000001ff */
[----:B------:R-:W-:Y:S01]  /*33f0*/  UPRMT UR4, UR49, 0x654, UR7 ;  /* 0x0000065431047896 */ /* 0x000fe20008000007 */
[----:B------:R-:W-:Y:S02]  /*3400*/  IMAD.MOV.U32 R8, RZ, RZ, 0xffff ;  /* 0x0000ffffff087424 */ /* 0x000fe400078e00ff */
[----:B--2---:R-:W-:Y:S02]  /*3410*/  IMAD.MOV.U32 R6, RZ, RZ, 0x4 ;  /* 0x00000004ff067424 */ /* 0x004fe400078e00ff */
[----:B------:R-:W-:Y:S01]  /*3420*/  IMAD.SHL.U32 R9, R10, 0x20, RZ ;  /* 0x000000200a097824 */ /* 0x000fe200078e00ff */
[----:B------:R-:W-:Y:S02]  /*3430*/  MOV R5, UR4 ;  /* 0x0000000400057c02 */ /* 0x000fe40008000f00 */
[-C--:B------:R-:W-:Y:S01]  /*3440*/  SHF.L.U32 R8, R8, R10.reuse, RZ ;  /* 0x0000000a08087219 */ /* 0x080fe200000006ff */
[----:B------:R2:W-:Y:S01]  /*3450*/  SYNCS.ARRIVE.TRANS64.RED RZ, [UR4], R6 ;  /* 0x00000006ffff79a7 */ /* 0x0005e20008000404 */
[----:B------:R-:W-:Y:S01]  /*3460*/  SHF.L.U32 R7, R0, R10, RZ ;  /* 0x0000000a00077219 */ /* 0x000fe200000006ff */
[----:B------:R2:W-:Y:S04]  /*3470*/  STS [UR6+0x150], R9 ;  /* 0x00015009ff007988 */ /* 0x0005e80008000806 */
[----:B------:R2:W-:Y:S04]  /*3480*/  STAS [R4.64], R10 ;  /* 0x0000000a04007dbd */ /* 0x0005e8000c0008ff */
[----:B------:R2:W-:Y:S04]  /*3490*/  ATOMS.OR RZ, [UR5+0x14], R8 ;  /* 0x00001408ffff798c */ /* 0x0005e8000b000005 */
[----:B------:R2:W-:Y:S04]  /*34a0*/  ATOMS.OR RZ, [UR5+0x18], R7 ;  /* 0x00001807ffff798c */ /* 0x0005e8000b000005 */
[----:B------:R2:W-:Y:S02]  /*34b0*/  ATOMS.XOR RZ, [UR5+0x10], R0 ;  /* 0x00001000ffff798c */ /* 0x0005e4000b800005 */
.L_x_59:
[----:B-1----:R-:W-:Y:S05]  /*34c0*/  BSYNC B0 ;  /* 0x0000000000007941 */ /* 0x002fea0003800000 */
.L_x_58:
[----:B------:R-:W-:Y:S05]  /*34d0*/  BRA.U UP1, `(.L_x_64) ;  /* 0x00000001016c7547 */ /* 0x000fea000b800000 */
[----:B------:R-:W-:-:S03]  /*34e0*/  UMOV UR4, 0xffffffff ;  /* 0xffffffff00047882 */ /* 0x000fc60000000000 */
[----:B------:R-:W-:Y:S05]  /*34f0*/  BRA.DIV UR4, `(.L_x_65) ;  /* 0x0000005e04d87947 */ /* 0x000fea000b800000 */
[----:B------:R-:W-:-:S13]  /*3500*/  ELECT P6, URZ, PT ;  /* 0x0000000000ff782f */ /* 0x000fda00038c0000 */
.L_x_169:
[----:B------:R-:W-:Y:S05]  /*3510*/  @!P6 BRA `(.L_x_64) ;  /* 0x00000000005ce947 */ /* 0x000fea0003800000 */
[----:B--2---:R-:W2:Y:S02]  /*3520*/  LDS R4, [UR5+0x10] ;  /* 0x00001005ff047984 */ /* 0x004ea40008000800 */
[----:B--2---:R-:W-:-:S04]  /*3530*/  SHF.L.U32 R4, R4, 0x1f, RZ ;  /* 0x0000001f04047819 */ /* 0x004fc800000006ff */
[----:B------:R-:W2:Y:S02]  /*3540*/  SYNCS.PHASECHK.TRANS64.TRYWAIT P0, [UR5+0x8], R4 ;  /* 0x00000804ff0075a7 */ /* 0x000ea40008001105 */
[----:B--2---:R-:W-:Y:S05]  /*3550*/  @P0 BRA `(.L_x_66) ;  /* 0x0000000000080947 */ /* 0x004fea0003800000 */
[----:B------:R-:W2:Y:S02]  /*3560*/  SYNCS.PHASECHK.TRANS64.TRYWAIT P0, [UR5+0x8], R4 ;  /* 0x00000804ff0075a7 */ /* 0x000ea40008001105 */
[----:B--2---:R-:W-:Y:S05]  /*3570*/  @!P0 BRA `(.L_x_67) ;  /* 0x0000005c00d88947 */ /* 0x004fea0003800000 */
.L_x_66:
[----:B------:R-:W3:Y:S01]  /*3580*/  LDS R6, [UR6+0x150] ;  /* 0x00015006ff067984 */ /* 0x000ee20008000800 */
[----:B--2---:R-:W-:Y:S02]  /*3590*/  HFMA2 R0, -RZ, RZ, 0, 5.9604644775390625e-08 ;  /* 0x00000001ff007431 */ /* 0x004fe400000001ff */
[----:B------:R-:W-:Y:S01]  /*35a0*/  IMAD.MOV.U32 R4, RZ, RZ, 0xffff ;  /* 0x0000ffffff047424 */ /* 0x000fe200078e00ff */
[----:B------:R-:W-:Y:S01]  /*35b0*/  UPRMT UR4, UR49, 0x654, UR7 ;  /* 0x0000065431047896 */ /* 0x000fe20008000007 */
[----:B---3--:R-:W-:-:S03]  /*35c0*/  IMAD.SHL.U32 R5, R6, 0x20, RZ ;  /* 0x0000002006057824 */ /* 0x008fc600078e00ff */
[-C--:B------:R-:W-:Y:S02]  /*35d0*/  SHF.L.U32 R4, R4, R6.reuse, RZ ;  /* 0x0000000604047219 */ /* 0x080fe400000006ff */
[----:B------:R-:W-:Y:S01]  /*35e0*/  SHF.L.U32 R6, R0, R6, RZ ;  /* 0x0000000600067219 */ /* 0x000fe200000006ff */
[----:B------:R3:W-:Y:S04]  /*35f0*/  STS [UR6+0x150], R5 ;  /* 0x00015005ff007988 */ /* 0x0007e80008000806 */
[----:B------:R3:W-:Y:S04]  /*3600*/  ATOMS.OR RZ, [UR5+0x14], R4 ;  /* 0x00001404ffff798c */ /* 0x0007e8000b000005 */
[----:B------:R3:W-:Y:S01]  /*3610*/  ATOMS.OR RZ, [UR5+0x18], R6 ;  /* 0x00001806ffff798c */ /* 0x0007e2000b000005 */
[----:B------:R-:W-:Y:S03]  /*3620*/  SYNCS.ARRIVE.TRANS64.RED.A1T0 RZ, [UR4], RZ ;  /* 0x000000ffffff79a7 */ /* 0x000fe60008100404 */
[----:B------:R3:W-:Y:S01]  /*3630*/  ATOMS.XOR RZ, [UR5+0x10], R0 ;  /* 0x00001000ffff798c */ /* 0x0007e2000b800005 */
[----:B------:R-:W-:Y:S05]  /*3640*/  BRA `(.L_x_64) ;  /* 0x0000000000107947 */ /* 0x000fea0003800000 */
.L_x_57:
[----:B------:R-:W-:Y:S02]  /*3650*/  MOV R0, 0xffffffff ;  /* 0xffffffff00007802 */ /* 0x000fe40000000f00 */
[----:B------:R-:W-:-:S03]  /*3660*/  MOV R4, 0x3690 ;  /* 0x0000369000047802 */ /* 0x000fc60000000f00 */
[----:B------:R2:W-:Y:S04]  /*3670*/  STS [UR6+0x150], R0 ;  /* 0x00015000ff007988 */ /* 0x0005e80008000806 */
[----:B-12--5:R-:W-:Y:S05]  /*3680*/  CALL.REL.NOINC `($__internal_1_$__cuda_sm10x_tcgen05_guardrail_trap_phase_invalid_during_alloc) ;  /* 0x0000006400ac7944 */ /* 0x026fea0003c00000 */
.L_x_64:
[----:B------:R-:W-:Y:S05]  /*3690*/  WARPSYNC.ALL ;  /* 0x0000000000007948 */ /* 0x000fea0003800000 */
[----:B------:R-:W4:Y:S01]  /*36a0*/  S2UR UR4, SR_CgaCtaId ;  /* 0x00000000000479c3 */ /* 0x000f220000008800 */
[----:B------:R-:W-:Y:S01]  /*36b0*/  UMOV UR26, 0x400 ;  /* 0x00000400001a7882 */ /* 0x000fe20000000000 */
[----:B------:R-:W-:-:S06]  /*36c0*/  NOP ;  /* 0x0000000000007918 */ /* 0x000fcc0000000000 */
[----:B------:R-:W-:Y:S06]  /*36d0*/  BAR.ARV 0x6, 0xa0 ;  /* 0x0182800000007b1d */ /* 0x000fec0000002000 */
[----:B------:R-:W1:Y:S01]  /*36e0*/  LDCU UR6, c[0x0][0x38c] ;  /* 0x00007180ff0677ac */ /* 0x000e620008000800 */
[----:B------:R-:W-:Y:S01]  /*36f0*/  LOP3.LUT R3, R3, 0xffff, RZ, 0xc0, !PT ;  /* 0x0000ffff03037812 */ /* 0x000fe200078ec0ff */
[----:B--2---:R-:W-:Y:S01]  /*3700*/  IMAD.MOV.U32 R9, RZ, RZ, 0x1 ;  /* 0x00000001ff097424 */ /* 0x004fe200078e00ff */
[----:B------:R-:W-:Y:S01]  /*3710*/  LOP3.LUT R2, R2, 0xffff, RZ, 0xc0, !PT ;  /* 0x0000ffff02027812 */ /* 0x000fe200078ec0ff */
[----:B------:R-:W-:Y:S01]  /*3720*/  IMAD.MOV.U32 R8, RZ, RZ, RZ ;  /* 0x000000ffff087224 */ /* 0x000fe200078e00ff */
[----:B------:R-:W-:Y:S01]  /*3730*/  R2UR UR28, R3 ;  /* 0x00000000031c72ca */ /* 0x000fe200000e0000 */
[----:B------:R-:W-:Y:S01]  /*3740*/  UMOV UR32, URZ ;  /* 0x000000ff00207c82 */ /* 0x000fe20008000000 */
[----:B------:R-:W-:-:S02]  /*3750*/  R2UR UR42, R2 ;  /* 0x00000000022a72ca */ /* 0x000fc400000e0000 */
[----:B------:R-:W-:Y:S01]  /*3760*/  CS2R R2, SRZ ;  /* 0x0000000000027805 */ /* 0x000fe2000001ff00 */
[----:B------:R-:W-:Y:S01]  /*3770*/  UMOV UR23, URZ ;  /* 0x000000ff00177c82 */ /* 0x000fe20008000000 */
[----:B----4-:R-:W-:Y:S01]  /*3780*/  ULEA UR26, UR4, UR26, 0x18 ;  /* 0x0000001a041a7291 */ /* 0x010fe2000f8ec0ff */
[----:B------:R-:W-:Y:S01]  /*3790*/  UMOV UR22, URZ ;  /* 0x000000ff00167c82 */ /* 0x000fe20008000000 */
[----:B------:R-:W-:Y:S02]  /*37a0*/  UISETP.NE.AND UP3, UPT, UR48, URZ, UPT ;  /* 0x000000ff3000728c */ /* 0x000fe4000bf65270 */
[----:B------:R-:W-:Y:S02]  /*37b0*/  UIADD3 UR4, UPT, UPT, UR26, 0x4300, URZ ;  /* 0x000043001a047890 */ /* 0x000fe4000fffe0ff */
[----:B------:R-:W-:-:S03]  /*37c0*/  UIADD3 UR5, UPT, UPT, UR26, 0xe300, URZ ;  /* 0x0000e3001a057890 */ /* 0x000fc6000fffe0ff */
[----:B---3--:R-:W2:Y:S01]  /*37d0*/  LDS R0, [UR26+0x150] ;  /* 0x0001501aff007984 */ /* 0x008ea20008000800 */
[----:B-1----:R-:W-:Y:S02]  /*37e0*/  UIADD3 UR6, UPT, UPT, UR6, 0x3f, URZ ;  /* 0x0000003f06067890 */ /* 0x002fe4000fffe0ff */
[----:B------:R-:W-:Y:S02]  /*37f0*/  USHF.R.U32.HI UR30, URZ, 0x4, UR4 ;  /* 0x00000004ff1e7899 */ /* 0x000fe40008011604 */
[----:B------:R-:W-:Y:S02]  /*3800*/  USHF.R.S32.HI UR33, URZ, 0x1f, UR6 ;  /* 0x0000001fff217899 */ /* 0x000fe40008011406 */
[----:B------:R-:W-:Y:S02]  /*3810*/  USHF.R.U32.HI UR4, URZ, 0x4, UR5 ;  /* 0x00000004ff047899 */ /* 0x000fe40008011605 */
[----:B------:R-:W-:Y:S02]  /*3820*/  ULEA.HI UR33, UR33, UR6, URZ, 0x6 ;  /* 0x0000000621217291 */ /* 0x000fe4000f8f30ff */
[----:B------:R-:W-:-:S02]  /*3830*/  ULOP3.LUT UR4, UR4, 0x3fff, URZ, 0xc0, !UPT ;  /* 0x00003fff04047892 */ /* 0x000fc4000f8ec0ff */
[----:B------:R-:W-:Y:S01]  /*3840*/  USHF.R.S32.HI UR33, URZ, 0x6, UR33 ;  /* 0x00000006ff217899 */ /* 0x000fe20008011421 */
[----:B------:R-:W-:Y:S01]  /*3850*/  UMOV UR40, 0x0 ;  /* 0x0000000000287882 */ /* 0x000fe20000000000 */
[----:B------:R-:W-:Y:S02]  /*3860*/  UMOV UR41, 0x8208010 ;  /* 0x0820801000297882 */ /* 0x000fe40000000000 */
[----:B------:R-:W-:Y:S02]  /*3870*/  UISETP.LT.AND UP0, UPT, UR33, 0x1, UPT ;  /* 0x000000012100788c */ /* 0x000fe4000bf01270 */
[----:B------:R-:W-:Y:S02]  /*3880*/  ULOP3.LUT UR30, UR30, 0x3fff, URZ, 0xc0, !UPT ;  /* 0x00003fff1e1e7892 */ /* 0x000fe4000f8ec0ff */
[----:B------:R-:W-:Y:S02]  /*3890*/  ULOP3.LUT UR29, UR4, 0x10000, URZ, 0xfc, !UPT ;  /* 0x00010000041d7892 */ /* 0x000fe4000f8efcff */
[----:B------:R-:W-:Y:S01]  /*38a0*/  USEL UR43, UR33, 0x1, !UP0 ;  /* 0x00000001212b7887 */ /* 0x000fe2000c000000 */
[----:B------:R-:W-:Y:S01]  /*38b0*/  UMOV UR38, 0x0 ;  /* 0x0000000000267882 */ /* 0x000fe20000000000 */
[----:B------:R-:W-:Y:S01]  /*38c0*/  UMOV UR39, 0x8208010 ;  /* 0x0820801000277882 */ /* 0x000fe20000000000 */
[----:B------:R-:W-:Y:S01]  /*38d0*/  UMOV UR36, 0x0 ;  /* 0x0000000000247882 */ /* 0x000fe20000000000 */
[----:B------:R-:W-:Y:S01]  /*38e0*/  UMOV UR37, 0x8208010 ;  /* 0x0820801000257882 */ /* 0x000fe20000000000 */
[----:B------:R-:W-:Y:S01]  /*38f0*/  UMOV UR34, 0x0 ;  /* 0x0000000000227882 */ /* 0x000fe20000000000 */
[----:B------:R-:W-:Y:S01]  /*3900*/  UMOV UR35, 0x8208010 ;  /* 0x0820801000237882 */ /* 0x000fe20000000000 */
[----:B--2---:R-:W-:-:S15]  /*3910*/  R2UR UR44, R0 ;  /* 0x00000000002c72ca */ /* 0x004fde00000e0000 */
.L_x_75:
[C---:B------:R-:W-:Y:S02]  /*3920*/  LEA R0, R8.reuse, UR26, 0x3 ;  /* 0x0000001a08007c11 */ /* 0x040fe4000f8e18ff */
[----:B------:R-:W-:Y:S02]  /*3930*/  SHF.L.U32 R4, R3, 0x1f, RZ ;  /* 0x0000001f03047819 */ /* 0x000fe400000006ff */
[----:B------:R-:W-:Y:S02]  /*3940*/  LEA R5, R8, UR26, 0x4 ;  /* 0x0000001a08057c11 */ /* 0x000fe4000f8e20ff */
[----:B------:R-:W1:Y:S02]  /*3950*/  SYNCS.PHASECHK.TRANS64.TRYWAIT P0, [R0+URZ+0xa0], R4 ;  /* 0x0000a004000075a7 */ /* 0x000e6400080011ff */
[----:B-1-3--:R-:W-:Y:S05]  /*3960*/  @!P0 BRA `(.L_x_68) ;  /* 0x0000005800f48947 */ /* 0x00afea0003800000 */
.L_x_170:
[----:B-1----:R-:W1:Y:S01]  /*3970*/  LDS.128 R4, [R5+0x130] ;  /* 0x0001300005047984 */ /* 0x002e620000000c00 */
[----:B------:R-:W-:Y:S02]  /*3980*/  VIADD R0, R0, 0xb0 ;  /* 0x000000b000007836 */ /* 0x000fe40000000000 */
[----:B------:R-:W-:Y:S01]  /*3990*/  VIADD R8, R8, 0x1 ;  /* 0x0000000108087836 */ /* 0x000fe20000000000 */
[----:B------:R-:W-:Y:S01]  /*39a0*/  @!PT LDS RZ, [RZ] ;  /* 0x00000000fffff984 */ /* 0x000fe20000000800 */
[----:B------:R-:W-:Y:S01]  /*39b0*/  @!PT LDS RZ, [RZ] ;  /* 0x00000000fffff984 */ /* 0x000fe20000000800 */
[----:B------:R-:W-:Y:S01]  /*39c0*/  @!PT LDS RZ, [RZ] ;  /* 0x00000000fffff984 */ /* 0x000fe20000000800 */
[----:B------:R-:W-:Y:S01]  /*39d0*/  @!PT LDS RZ, [RZ] ;  /* 0x00000000fffff984 */ /* 0x000fe20000000800 */
[----:B------:R2:W-:Y:S06]  /*39e0*/  MEMBAR.ALL.CTA ;  /* 0x0000000000007992 */ /* 0x0005ec0000008000 */
[----:B--2---:R-:W2:Y:S01]  /*39f0*/  FENCE.VIEW.ASYNC.S ;  /* 0x00000000000073c6 */ /* 0x004ea20000000000 */
[----:B------:R-:W-:-:S04]  /*3a00*/  PRMT R0, RZ, 0x654, R0 ;  /* 0x00000654ff007816 */ /* 0x000fc80000000000 */
[----:B--2---:R2:W-:Y:S01]  /*3a10*/  SYNCS.ARRIVE.TRANS64.RED.A1T0 RZ, [R0+URZ], RZ ;  /* 0x000000ff00ff79a7 */ /* 0x0045e200081004ff */
[----:B-1----:R-:W-:Y:S01]  /*3a20*/  LOP3.LUT P1, RZ, R6, 0x1, RZ, 0xc0, !PT ;  /* 0x0000000106ff7812 */ /* 0x002fe2000782c0ff */
[----:B--2---:R-:W-:-:S12]  /*3a30*/  BRA.U UP3, `(.L_x_69) ;  /* 0x0000000503087547 */ /* 0x004fd8000b800000 */
[----:B------:R-:W1:Y:S01]  /*3a40*/  LDCU UR4, c[0x0][0x38c] ;  /* 0x00007180ff0477ac */ /* 0x000e620008000800 */
[----:B------:R-:W-:Y:S02]  /*3a50*/  PLOP3.LUT P2, PT, PT, PT, PT, 0x80, 0x8 ;  /* 0x000000000008781c */ /* 0x000fe40003f4f070 */
[----:B------:R-:W-:Y:S01]  /*3a60*/  SHF.L.U32 R4, R9, 0x1f, RZ ;  /* 0x0000001f09047819 */ /* 0x000fe200000006ff */
[----:B------:R-:W-:Y:S02]  /*3a70*/  ULEA UR31, UR32, UR26, 0x3 ;  /* 0x0000001a201f7291 */ /* 0x000fe4000f8e18ff */
[----:B------:R-:W-:Y:S02]  /*3a80*/  ULEA UR11, UR32, UR44, 0x6 ;  /* 0x0000002c200b7291 */ /* 0x000fe4000f8e30ff */
[----:B-1----:R-:W-:-:S06]  /*3a90*/  UISETP.GE.AND UP0, UPT, UR4, 0x1, UPT ;  /* 0x000000010400788c */ /* 0x002fcc000bf06270 */
[----:B------:R-:W-:-:S05]  /*3aa0*/  PLOP3.LUT P0, PT, PT, PT, UP0, 0x80, 0x8 ;  /* 0x000000000008781c */ /* 0x000fca0003f0f008 */
[----:B------:R-:W-:-:S08]  /*3ab0*/  @UP0 ULEA UR4, UR23, UR26, 0x3 ;  /* 0x0000001a17040291 */ /* 0x000fd0000f8e18ff */
[----:B------:R-:W-:-:S04]  /*3ac0*/  @P0 SHF.L.U32 R0, R2, 0x1f, RZ ;  /* 0x0000001f02000819 */ /* 0x000fc800000006ff */
[----:B------:R1:W2:Y:S01]  /*3ad0*/  @P0 SYNCS.PHASECHK.TRANS64.TRYWAIT P2, [UR4], R0 ;  /* 0x00000000ff0005a7 */ /* 0x0002a20008041104 */
[----:B------:R-:W3:Y:S02]  /*3ae0*/  SYNCS.PHASECHK.TRANS64.TRYWAIT P0, [UR31+0xe0], R4 ;  /* 0x0000e004ff0075a7 */ /* 0x000ee4000800111f */
[----:B-123--:R-:W-:Y:S05]  /*3af0*/  @!P0 BRA `(.L_x_70) ;  /* 0x0000005800a48947 */ /* 0x00efea0003800000 */
.L_x_172:
[----:B------:R-:W-:Y:S01]  /*3b00*/  UMOV UR27, UR22 ;  /* 0x00000016001b7c82 */ /* 0x000fe20008000000 */
[----:B------:R-:W-:Y:S05]  /*3b10*/  BRA.U !UP0, `(.L_x_71) ;  /* 0x0000000108c07547 */ /* 0x000fea000b800000 */
[----:B------:R-:W-:Y:S02]  /*3b20*/  UIADD3 UR27, UPT, UPT, UR43, UR22, URZ ;  /* 0x000000162b1b7290 */ /* 0x000fe4000fffe0ff */
[----:B------:R-:W-:Y:S01]  /*3b30*/  UPLOP3.LUT UP2, UPT, UPT, UPT, UPT, 0x40, 0x4 ;  /* 0x000000000004789c */ /* 0x000fe20003f4e870 */
[----:B------:R-:W-:Y:S01]  /*3b40*/  UMOV UR24, UR33 ;  /* 0x0000002100187c82 */ /* 0x000fe20008000000 */
[----:B------:R-:W-:-:S09]  /*3b50*/  UMOV UR10, UR23 ;  /* 0x00000017000a7c82 */ /* 0x000fd20008000000 */
.L_x_74:
[----:B--2---:R-:W-:Y:S01]  /*3b60*/  ULEA UR5, UR10, UR26, 0x3 ;  /* 0x0000001a0a057291 */ /* 0x004fe2000f8e18ff */
[----:B---3--:R-:W-:Y:S11]  /*3b70*/  @P2 BRA `(.L_x_72) ;  /* 0x00000000000c2947 */ /* 0x008ff60003800000 */
[----:B-1----:R-:W-:Y:S04]  /*3b80*/  SHF.L.U32 R4, R2, 0x1f, RZ ;  /* 0x0000001f02047819 */ /* 0x002fe800000006ff */
[----:B------:R-:W1:Y:S02]  /*3b90*/  SYNCS.PHASECHK.TRANS64.TRYWAIT P0, [UR5], R4 ;  /* 0x00000004ff0075a7 */ /* 0x000e640008001105 */
[----:B-1----:R-:W-:Y:S05]  /*3ba0*/  @!P0 BRA `(.L_x_73) ;  /* 0x0000005800908947 */ /* 0x002fea0003800000 */
.L_x_72:
[----:B------:R-:W-:Y:S01]  /*3bb0*/  UISETP.NE.AND UP0, UPT, UR24, 0x1, UPT ;  /* 0x000000011800788c */ /* 0x000fe2000bf05270 */
[----:B------:R-:W-:Y:S01]  /*3bc0*/  PLOP3.LUT P2, PT, PT, PT, PT, 0x80, 0x8 ;  /* 0x000000000008781c */ /* 0x000fe20003f4f070 */
[----:B------:R-:W-:Y:S02]  /*3bd0*/  UIADD3 UR4, UPT, UPT, UR10, 0x1, URZ ;  /* 0x000000010a047890 */ /* 0x000fe4000fffe0ff */
[----:B------:R-:W-:Y:S02]  /*3be0*/  UIADD3 UR25, UPT, UPT, UR5, 0x28, URZ ;  /* 0x0000002805197890 */ /* 0x000fe4000fffe0ff */
[----:B------:R-:W-:Y:S01]  /*3bf0*/  UISETP.NE.AND UP1, UPT, UR4, 0x5, UPT ;  /* 0x000000050400788c */ /* 0x000fe2000bf25270 */
[----:B------:R-:W-:Y:S01]  /*3c00*/  PLOP3.LUT P0, PT, PT, PT, UP0, 0x80, 0x8 ;  /* 0x000000000008781c */ /* 0x000fe20003f0f008 */
[----:B------:R-:W-:Y:S02]  /*3c10*/  UIADD3 UR22, UPT, UPT, UR22, 0x1, URZ ;  /* 0x0000000116167890 */ /* 0x000fe4000fffe0ff */
[----:B------:R-:W-:Y:S02]  /*3c20*/  USEL UR6, URZ, 0x1, UP1 ;  /* 0x00000001ff067887 */ /* 0x000fe40008800000 */
[----:B------:R-:W-:Y:S02]  /*3c30*/  USEL UR23, UR4, URZ, UP1 ;  /* 0x000000ff04177287 */ /* 0x000fe40008800000 */
[----:B------:R-:W-:Y:S02]  /*3c40*/  UIADD3 UR24, UPT, UPT, UR24, -0x1, URZ ;  /* 0xffffffff18187890 */ /* 0x000fe4000fffe0ff */
[----:B------:R-:W-:Y:S01]  /*3c50*/  @UP0 ULEA UR4, UR23, UR26, 0x3 ;  /* 0x0000001a17040291 */ /* 0x000fe2000f8e18ff */
[----:B------:R-:W-:Y:S01]  /*3c60*/  LOP3.LUT R2, R2, UR6, RZ, 0x3c, !PT ;  /* 0x0000000602027c12 */ /* 0x000fe2000f8e3cff */
[----:B------:R-:W-:Y:S02]  /*3c70*/  ULEA UR6, UR10, UR30, 0x9 ;  /* 0x0000001e0a067291 */ /* 0x000fe4000f8e48ff */
[----:B------:R-:W-:Y:S01]  /*3c80*/  UISETP.NE.AND UP0, UPT, UR22, UR27, UPT ;  /* 0x0000001b1600728c */ /* 0x000fe2000bf05270 */
[----:B-1----:R-:W-:Y:S01]  /*3c90*/  @P0 SHF.L.U32 R0, R2, 0x1f, RZ ;  /* 0x0000001f02000819 */ /* 0x002fe200000006ff */
[----:B------:R-:W-:Y:S02]  /*3ca0*/  UIADD3 UR20, UPT, UPT, UR6, 0x80, URZ ;  /* 0x0000008006147890 */ /* 0x000fe4000fffe0ff */
[----:B------:R-:W-:Y:S01]  /*3cb0*/  UIADD3 UR16, UPT, UPT, UR6, 0x100, URZ ;  /* 0x0000010006107890 */ /* 0x000fe2000fffe0ff */
[----:B------:R2:W3:Y:S01]  /*3cc0*/  @P0 SYNCS.PHASECHK.TRANS64.TRYWAIT P2, [UR4], R0 ;  /* 0x00000000ff0005a7 */ /* 0x0004e20008041104 */
[----:B------:R-:W-:Y:S02]  /*3cd0*/  ULEA UR4, UR10, UR29, 0x9 ;  /* 0x0000001d0a047291 */ /* 0x000fe4000f8e48ff */
[----:B------:R-:W-:Y:S02]  /*3ce0*/  UIADD3 UR12, UPT, UPT, UR6, 0x180, URZ ;  /* 0x00000180060c7890 */ /* 0x000fe4000fffe0ff */
[----:B------:R-:W-:Y:S02]  /*3cf0*/  UIADD3 UR18, UPT, UPT, UR4, 0x2, URZ ;  /* 0x0000000204127890 */ /* 0x000fe4000fffe0ff */
[----:B------:R-:W-:Y:S02]  /*3d00*/  UIADD3 UR14, UPT, UPT, UR4, 0x4, URZ ;  /* 0x00000004040e7890 */ /* 0x000fe4000fffe0ff */
[----:B------:R-:W-:Y:S01]  /*3d10*/  UIADD3 UR8, UPT, UPT, UR4, 0x6, URZ ;  /* 0x0000000604087890 */ /* 0x000fe2000fffe0ff */
[----:B------:R-:W-:Y:S01]  /*3d20*/  UMOV UR7, 0x40004040 ;  /* 0x4000404000077882 */ /* 0x000fe20000000000 */
[----:B------:R-:W-:Y:S01]  /*3d30*/  UMOV UR5, 0x40004040 ;  /* 0x4000404000057882 */ /* 0x000fe20000000000 */
[----:B------:R-:W-:Y:S01]  /*3d40*/  UMOV UR21, 0x40004040 ;  /* 0x4000404000157882 */ /* 0x000fe20000000000 */
[----:B------:R2:W-:Y:S01]  /*3d50*/  UTCHMMA.2CTA gdesc[UR6], gdesc[UR4], tmem[UR11], tmem[UR40], idesc[UR41], UP2 ;  /* 0x00ff2804060075ea */ /* 0x0005e2000920000b */
[----:B------:R-:W-:Y:S01]  /*3d60*/  UPLOP3.LUT UP2, UPT, UPT, UPT, UPT, 0x80, 0x8 ;  /* 0x000000000008789c */ /* 0x000fe20003f4f070 */
[----:B------:R-:W-:Y:S01]  /*3d70*/  UMOV UR19, 0x40004040 ;  /* 0x4000404000137882 */ /* 0x000fe20000000000 */
[----:B------:R-:W-:Y:S01]  /*3d80*/  UMOV UR17, 0x40004040 ;  /* 0x4000404000117882 */ /* 0x000fe20000000000 */
[----:B------:R2:W-:Y:S01]  /*3d90*/  UTCHMMA.2CTA gdesc[UR20], gdesc[UR18], tmem[UR11], tmem[UR38], idesc[UR39], UPT ;  /* 0x00ff2612140075ea */ /* 0x0005e2000ba0000b */
[----:B------:R-:W-:Y:S01]  /*3da0*/  UMOV UR15, 0x40004040 ;  /* 0x40004040000f7882 */ /* 0x000fe20000000000 */
[----:B------:R-:W-:Y:S01]  /*3db0*/  UMOV UR13, 0x40004040 ;  /* 0x40004040000d7882 */ /* 0x000fe20000000000 */
[----:B------:R-:W-:Y:S01]  /*3dc0*/  UMOV UR9, 0x40004040 ;  /* 0x4000404000097882 */ /* 0x000fe20000000000 */
[----:B------:R2:W-:Y:S01]  /*3dd0*/  UTCHMMA.2CTA gdesc[UR16], gdesc[UR14], tmem[UR11], tmem[UR36], idesc[UR37], UPT ;  /* 0x00ff240e100075ea */ /* 0x0005e2000ba0000b */
[----:B------:R2:W-:Y:S01]  /*3de0*/  UTCHMMA.2CTA gdesc[UR12], gdesc[UR8], tmem[UR11], tmem[UR34], idesc[UR35], UPT ;  /* 0x00ff22080c0075ea */ /* 0x0005e2000ba0000b */
[----:B------:R2:W-:Y:S01]  /*3df0*/  UTCBAR.2CTA.MULTICAST [UR25], URZ, UR28 ;  /* 0x000000ff190073e9 */ /* 0x0005e2000820081c */
[----:B------:R-:W-:Y:S01]  /*3e00*/  UMOV UR10, UR23 ;  /* 0x00000017000a7c82 */ /* 0x000fe20008000000 */
[----:B------:R-:W-:Y:S05]  /*3e10*/  BRA.U UP0, `(.L_x_74) ;  /* 0xfffffffd00507547 */ /* 0x000fea000b83ffff */
.L_x_71:
[----:B--2---:R-:W-:Y:S01]  /*3e20*/  UIADD3 UR4, UPT, UPT, UR31, 0xc0, URZ ;  /* 0x000000c01f047890 */ /* 0x004fe2000fffe0ff */
[----:B------:R-:W-:-:S08]  /*3e30*/  UMOV UR22, UR27 ;  /* 0x0000001b00167c82 */ /* 0x000fd00008000000 */
[----:B------:R2:W-:Y:S01]  /*3e40*/  UTCBAR.2CTA.MULTICAST [UR4], URZ, UR42 ;  /* 0x000000ff040073e9 */ /* 0x0005e2000820082a */
[----:B------:R-:W-:Y:S02]  /*3e50*/  NOP ;  /* 0x0000000000007918 */ /* 0x000fe40000000000 */
.L_x_69:
[----:B--2---:R-:W-:Y:S01]  /*3e60*/  UIADD3 UR4, UPT, UPT, UR32, 0x1, URZ ;  /* 0x0000000120047890 */ /* 0x004fe2000fffe0ff */
[----:B------:R-:W-:-:S03]  /*3e70*/  ISETP.NE.AND P0, PT, R8, 0x2, PT ;  /* 0x000000020800780c */ /* 0x000fc60003f05270 */
[----:B------:R-:W-:Y:S01]  /*3e80*/  UISETP.NE.AND UP0, UPT, UR4, 0x4, UPT ;  /* 0x000000040400788c */ /* 0x000fe2000bf05270 */
[----:B-1----:R-:W-:Y:S02]  /*3e90*/  SEL R0, RZ, 0x1, P0 ;  /* 0x00000001ff007807 */ /* 0x002fe40000000000 */
[----:B------:R-:W-:Y:S01]  /*3ea0*/  SEL R8, R8, RZ, P0 ;  /* 0x000000ff08087207 */ /* 0x000fe20000000000 */
[----:B------:R-:W-:Y:S01]  /*3eb0*/  USEL UR5, URZ, 0x1, UP0 ;  /* 0x00000001ff057887 */ /* 0x000fe20008000000 */
[----:B------:R-:W-:Y:S01]  /*3ec0*/  LOP3.LUT R3, R3, R0, RZ, 0x3c, !PT ;  /* 0x0000000003037212 */ /* 0x000fe200078e3cff */
[----:B------:R-:W-:-:S04]  /*3ed0*/  USEL UR32, UR4, URZ, UP0 ;  /* 0x000000ff04207287 */ /* 0x000fc80008000000 */
[----:B------:R-:W-:Y:S01]  /*3ee0*/  LOP3.LUT R9, R9, UR5, RZ, 0x3c, !PT ;  /* 0x0000000509097c12 */ /* 0x000fe2000f8e3cff */
[----:B------:R-:W-:Y:S07]  /*3ef0*/  @P1 BRA `(.L_x_75) ;  /* 0xfffffff800881947 */ /* 0x000fee000383ffff */
[----:B------:R-:W1:Y:S01]  /*3f00*/  S2UR UR8, SR_CgaCtaId ;  /* 0x00000000000879c3 */ /* 0x000e620000008800 */
[----:B------:R-:W-:Y:S01]  /*3f10*/  ELECT P0, URZ, PT ;  /* 0x0000000000ff782f */ /* 0x000fe20003800000 */
[----:B------:R-:W-:Y:S01]  /*3f20*/  HFMA2 R0, -RZ, RZ, 0, 5.9604644775390625e-08 ;  /* 0x00000001ff007431 */ /* 0x000fe200000001ff */
[----:B------:R-:W-:-:S05]  /*3f30*/  UMOV UR4, 0x40 ;  /* 0x0000004000047882 */ /* 0x000fca0000000000 */
[----:B------:R-:W-:Y:S01]  /*3f40*/  UVIRTCOUNT.DEALLOC.SMPOOL 0x80 ;  /* 0x000000800000784c */ /* 0x000fe20000000000 */
[----:B------:R-:W-:Y:S02]  /*3f50*/  UISETP.NE.AND UP1, UPT, UR48, URZ, UPT ;  /* 0x000000ff3000728c */ /* 0x000fe4000bf25270 */
[----:B-1----:R-:W-:-:S09]  /*3f60*/  ULEA UR8, UR8, UR4, 0x18 ;  /* 0x0000000408087291 */ /* 0x002fd2000f8ec0ff */
[----:B------:R1:W-:Y:S01]  /*3f70*/  @P0 STS.U8 [UR8+0x1c], R0 ;  /* 0x00001c00ff000988 */ /* 0x0003e20008000008 */
[----:B------:R-:W-:Y:S05]  /*3f80*/  BRA.U UP1, `(.L_x_76) ;  /* 0x0000000101a07547 */ /* 0x000fea000b800000 */
[----:B------:R-:W-:Y:S01]  /*3f90*/  UIADD3 UR7, UPT, UPT, UR26, 0xe0, URZ ;  /* 0x000000e01a077890 */ /* 0x000fe2000fffe0ff */
[----:B------:R-:W-:-:S03]  /*3fa0*/  SHF.L.U32 R2, R9, 0x1f, RZ ;  /* 0x0000001f09027819 */ /* 0x000fc600000006ff */
[----:B------:R-:W-:-:S09]  /*3fb0*/  ULEA UR4, UR32, UR7, 0x3 ;  /* 0x0000000720047291 */ /* 0x000fd2000f8e18ff */
[----:B------:R-:W2:Y:S02]  /*3fc0*/  SYNCS.PHASECHK.TRANS64.TRYWAIT P0, [UR4], R2 ;  /* 0x00000002ff0075a7 */ /* 0x000ea40008001104 */
[----:B--2---:R-:W-:Y:S05]  /*3fd0*/  @!P0 BRA `(.L_x_77) ;  /* 0x00000054009c8947 */ /* 0x004fea0003800000 */
.L_x_175:
        /* <DEDUP_REMOVED lines=9> */
.L_x_177:
        /* <DEDUP_REMOVED lines=9> */
.L_x_179:
[----:B------:R-:W-:-:S04]  /*4100*/  UIADD3 UR4, UPT, UPT, UR4, 0x1, URZ ;  /* 0x0000000104047890 */ /* 0x000fc8000fffe0ff */
[----:B------:R-:W-:-:S04]  /*4110*/  UISETP.NE.AND UP0, UPT, UR4, 0x4, UPT ;  /* 0x000000040400788c */ /* 0x000fc8000bf05270 */
[----:B------:R-:W-:Y:S02]  /*4120*/  USEL UR5, URZ, 0x1, UP0 ;  /* 0x00000001ff057887 */ /* 0x000fe40008000000 */
[----:B------:R-:W-:-:S04]  /*4130*/  USEL UR4, UR4, URZ, UP0 ;  /* 0x000000ff04047287 */ /* 0x000fc80008000000 */
[----:B------:R-:W-:Y:S01]  /*4140*/  ULEA UR4, UR4, UR7, 0x3 ;  /* 0x0000000704047291 */ /* 0x000fe2000f8e18ff */
[----:B------:R-:W-:-:S04]  /*4150*/  LOP3.LUT R2, R2, UR5, RZ, 0x3c, !PT ;  /* 0x0000000502027c12 */ /* 0x000fc8000f8e3cff */
[----:B------:R-:W-:Y:S01]  /*4160*/  SHF.L.U32 R2, R2, 0x1f, RZ ;  /* 0x0000001f02027819 */ /* 0x000fe200000006ff */
[----:B-1----:R-:W-:-:S04]  /*4170*/  IMAD.U32 R0, RZ, RZ, UR4 ;  /* 0x00000004ff007e24 */ /* 0x002fc8000f8e00ff */
[----:B------:R1:W2:Y:S03]  /*4180*/  SYNCS.PHASECHK.TRANS64.TRYWAIT P0, [R0+URZ], R2 ;  /* 0x00000002000075a7 */ /* 0x0002a600080011ff */
[----:B--2---:R-:W-:Y:S05]  /*4190*/  @!P0 NANOSLEEP.SYNCS 0x989680 ;  /* 0x009896800000895d */ /* 0x004fea0003900000 */
[----:B------:R-:W2:Y:S02]  /*41a0*/  @!P0 SYNCS.PHASECHK.TRANS64 P0, [R0+URZ], R2 ;  /* 0x00000002000085a7 */ /* 0x000ea400080010ff */
[----:B--2---:R-:W-:Y:S05]  /*41b0*/  @P0 BRA `(.L_x_80) ;  /* 0x0000000000200947 */ /* 0x004fea0003800000 */
.L_x_81:
[----:B--2---:R2:W4:Y:S02]  /*41c0*/  SYNCS.PHASECHK.TRANS64.TRYWAIT P0, [R0+URZ], R2 ;  /* 0x00000002000075a7 */ /* 0x00452400080011ff */
[----:B----4-:R-:W-:Y:S05]  /*41d0*/  @!P0 NANOSLEEP.SYNCS 0x989680 ;  /* 0x009896800000895d */ /* 0x010fea0003900000 */
[----:B------:R-:W4:Y:S02]  /*41e0*/  @!P0 SYNCS.PHASECHK.TRANS64 P0, [R0+URZ], R2 ;  /* 0x00000002000085a7 */ /* 0x000f2400080010ff */
[----:B----4-:R-:W-:Y:S05]  /*41f0*/  @!P0 BRA `(.L_x_81) ;  /* 0xfffffffc00f08947 */ /* 0x010fea000383ffff */
[----:B------:R-:W-:Y:S05]  /*4200*/  BRA `(.L_x_80) ;  /* 0x00000000000c7947 */ /* 0x000fea0003800000 */
.L_x_76:
[----:B------:R-:W-:-:S04]  /*4210*/  UIADD3 UR4, UPT, UPT, UR26, 0x120, URZ ;  /* 0x000001201a047890 */ /* 0x000fc8000fffe0ff */
[----:B------:R-:W-:-:S09]  /*4220*/  UPRMT UR4, UR49, 0x654, UR4 ;  /* 0x0000065431047896 */ /* 0x000fd20008000004 */
[----:B------:R-:W-:Y:S03]  /*4230*/  SYNCS.ARRIVE.TRANS64.RED.A1T0 RZ, [UR4], RZ ;  /* 0x000000ffffff79a7 */ /* 0x000fe60008100404 */
.L_x_80:
[----:B-12---:R-:W-:Y:S01]  /*4240*/  SHF.L.U32 R2, RZ, 0x1f, RZ ;  /* 0x0000001fff027819 */ /* 0x006fe200000006ff */
[----:B------:R-:W-:Y:S01]  /*4250*/  UIADD3 UR4, UPT, UPT, UR26, 0x120, URZ ;  /* 0x000001201a047890 */ /* 0x000fe2000fffe0ff */
[----:B------:R-:W-:Y:S02]  /*4260*/  PLOP3.LUT P0, PT, PT, PT, UP1, 0x80, 0x8 ;  /* 0x000000000008781c */ /* 0x000fe40003f0f018 */
[----:B------:R-:W1:Y:S02]  /*4270*/  SYNCS.PHASECHK.TRANS64.TRYWAIT P1, [UR26+0x120], R2 ;  /* 0x00012002ff0075a7 */ /* 0x000e64000802111a */
[----:B-1----:R-:W-:Y:S09]  /*4280*/  @!P1 BRA `(.L_x_82) ;  /* 0x0000005400389947 */ /* 0x002ff20003800000 */
.L_x_181:
[----:B------:R-:W-:Y:S01]  /*4290*/  @!UP1 UPRMT UR4, UR49, 0x654, UR4 ;  /* 0x0000065431049896 */ /* 0x000fe20008000004 */
[----:B------:R-:W-:Y:S01]  /*42a0*/  UMOV UR5, 0xffff ;  /* 0x0000ffff00057882 */ /* 0x000fe20000000000 */
[----:B------:R-:W-:-:S07]  /*42b0*/  UMOV UR6, 0x1 ;  /* 0x0000000100067882 */ /* 0x000fce0000000000 */
[----:B------:R-:W-:Y:S01]  /*42c0*/  @!P0 SYNCS.ARRIVE.TRANS64.RED.A1T0 RZ, [UR4], RZ ;  /* 0x000000ffffff89a7 */ /* 0x000fe20008100404 */
[----:B------:R-:W-:Y:S01]  /*42d0*/  NOP ;  /* 0x0000000000007918 */ /* 0x000fe20000000000 */
[----:B-1----:R-:W1:Y:S01]  /*42e0*/  LDS R0, [UR8+0x14] ;  /* 0x00001408ff007984 */ /* 0x002e620008000800 */
[----:B------:R-:W-:-:S04]  /*42f0*/  ULOP3.LUT UR4, UR44, 0xffff, URZ, 0xc0, !UPT ;  /* 0x0000ffff2c047892 */ /* 0x000fc8000f8ec0ff */
[----:B------:R-:W-:-:S04]  /*4300*/  USHF.R.U32.HI UR4, URZ, 0x5, UR4 ;  /* 0x00000005ff047899 */ /* 0x000fc80008011604 */
[----:B------:R-:W-:Y:S02]  /*4310*/  USHF.L.U32 UR5, UR5, UR4, URZ ;  /* 0x0000000405057299 */ /* 0x000fe400080006ff */
[----:B------:R-:W-:-:S04]  /*4320*/  USHF.L.U32 UR4, UR6, UR4, URZ ;  /* 0x0000000406047299 */ /* 0x000fc800080006ff */
[----:B-1----:R-:W-:-:S04]  /*4330*/  LOP3.LUT R0, R0, UR5, RZ, 0xc0, !PT ;  /* 0x0000000500007c12 */ /* 0x002fc8000f8ec0ff */
[----:B------:R-:W-:-:S13]  /*4340*/  ISETP.NE.AND P0, PT, R0, UR5, PT ;  /* 0x0000000500007c0c */ /* 0x000fda000bf05270 */
[----:B------:R-:W-:Y:S05]  /*4350*/  @P0 BRA `(.L_x_83) ;  /* 0x0000000000580947 */ /* 0x000fea0003800000 */
[----:B------:R-:W1:Y:S02]  /*4360*/  LDS R0, [UR8+0x18] ;  /* 0x00001808ff007984 */ /* 0x000e640008000800 */
[----:B-1----:R-:W-:-:S04]  /*4370*/  LOP3.LUT R0, R0, UR4, RZ, 0xc0, !PT ;  /* 0x0000000400007c12 */ /* 0x002fc8000f8ec0ff */
[----:B------:R-:W-:-:S13]  /*4380*/  ISETP.NE.AND P0, PT, R0, UR4, PT ;  /* 0x0000000400007c0c */ /* 0x000fda000bf05270 */
[----:B------:R-:W-:Y:S05]  /*4390*/  @P0 BRA `(.L_x_84) ;  /* 0x00000000003c0947 */ /* 0x000fea0003800000 */
[----:B------:R-:W1:Y:S01]  /*43a0*/  S2R R2, SR_LANEID ;  /* 0x0000000000027919 */ /* 0x000e620000000000 */
[----:B------:R-:W-:-:S06]  /*43b0*/  ULOP3.LUT UR5, URZ, UR5, URZ, 0x33, !UPT ;  /* 0x00000005ff057292 */ /* 0x000fcc000f8e33ff */
[----:B------:R-:W-:-:S04]  /*43c0*/  IMAD.U32 R0, RZ, RZ, UR5 ;  /* 0x00000005ff007e24 */ /* 0x000fc8000f8e00ff */
[----:B------:R2:W4:Y:S02]  /*43d0*/  REDUX UR7, R0 ;  /* 0x00000000000773c4 */ /* 0x0005240000000000 */
[----:B------:R1:W-:Y:S01]  /*43e0*/  UTCATOMSWS.AND URZ, UR5 ;  /* 0x0000000500ff79e3 */ /* 0x0003e20008000000 */
[----:B--2---:R-:W-:Y:S01]  /*43f0*/  LOP3.LUT R0, RZ, UR4, RZ, 0x33, !PT ;  /* 0x00000004ff007c12 */ /* 0x004fe2000f8e33ff */
[----:B------:R-:W-:Y:S02]  /*4400*/  VOTEU.ANY UR4, UPT, PT ;  /* 0x0000000000047886 */ /* 0x000fe400038e0100 */
[----:B------:R-:W-:Y:S02]  /*4410*/  UFLO.U32 UR4, UR4 ;  /* 0x00000004000472bd */ /* 0x000fe400080e0000 */
[----:B------:R-:W2:Y:S04]  /*4420*/  REDUX UR6, R0 ;  /* 0x00000000000673c4 */ /* 0x000ea80000000000 */
[----:B-1----:R-:W-:-:S02]  /*4430*/  ISETP.EQ.U32.AND P0, PT, R2, UR4, PT ;  /* 0x0000000402007c0c */ /* 0x002fc4000bf02070 */
[----:B----4-:R-:W-:-:S11]  /*4440*/  MOV R2, UR7 ;  /* 0x0000000700027c02 */ /* 0x010fd60008000f00 */
[----:B------:R1:W-:Y:S01]  /*4450*/  @P0 ATOMS.AND RZ, [UR8+0x14], R2 ;  /* 0x00001402ffff098c */ /* 0x0003e2000a800008 */
[----:B--2---:R-:W-:-:S05]  /*4460*/  IMAD.U32 R0, RZ, RZ, UR6 ;  /* 0x00000006ff007e24 */ /* 0x004fca000f8e00ff */
[----:B------:R1:W-:Y:S01]  /*4470*/  @P0 ATOMS.AND RZ, [UR8+0x18], R0 ;  /* 0x00001800ffff098c */ /* 0x0003e2000a800008 */
[----:B------:R-:W-:Y:S05]  /*4480*/  BRA `(.L_x_85) ;  /* 0x0000000000147947 */ /* 0x000fea0003800000 */
.L_x_84:
[----:B------:R-:W-:Y:S02]  /*4490*/  MOV R2, 0x44b0 ;  /* 0x000044b000027802 */ /* 0x000fe40000000f00 */
[----:B---3-5:R-:W-:Y:S05]  /*44a0*/  CALL.REL.NOINC `($__internal_0_$__cuda_sm10x_tcgen05_guardrail_trap_col_being_dealloced_not_returned_by_alloc) ;  /* 0x0000005800187944 */ /* 0x028fea0003c00000 */
[----:B------:R-:W-:Y:S05]  /*44b0*/  BRA `(.L_x_85) ;  /* 0x0000000000087947 */ /* 0x000fea0003800000 */
.L_x_83:
[----:B------:R-:W-:Y:S02]  /*44c0*/  MOV R2, 0x44e0 ;  /* 0x000044e000027802 */ /* 0x000fe40000000f00 */
[----:B---3-5:R-:W-:Y:S05]  /*44d0*/  CALL.REL.NOINC `($__internal_2_$__cuda_sm10x_tcgen05_guardrail_trap_unallocated_columns_being_dealloced) ;  /* 0x0000005800247944 */ /* 0x028fea0003c00000 */
.L_x_85:
[----:B------:R-:W-:Y:S01]  /*44e0*/  NOP ;  /* 0x0000000000007918 */ /* 0x000fe20000000000 */
[----:B------:R-:W-:Y:S05]  /*44f0*/  EXIT ;  /* 0x000000000000794d */ /* 0x000fea0003800000 */
.L_x_56:
[----:B------:R-:W-:-:S09]  /*4500*/  UISETP.NE.OR UP0, UPT, UR18, 0x3, !UP4 ;  /* 0x000000031200788c */ /* 0x000fd2000e705670 */
[----:B------:R-:W-:Y:S05]  /*4510*/  BRA.U UP0, `(.L_x_86) ;  /* 0x0000001100e87547 */ /* 0x000fea000b800000 */
[----:B------:R-:W2:Y:S01]  /*4520*/  LDCU.64 UR4, c[0x0][0x888] ;  /* 0x00011100ff0477ac */ /* 0x000ea20008000a00 */
[----:B------:R-:W3:Y:S01]  /*4530*/  LDC.64 R12, c[0x0][0x348] ;  /* 0x0000d200ff0c7b82 */ /* 0x000ee20000000a00 */
[----:B------:R-:W-:Y:S02]  /*4540*/  HFMA2 R9, -RZ, RZ, 0, 0 ;  /* 0x00000000ff097431 */ /* 0x000fe400000001ff */
[----:B------:R-:W-:Y:S01]  /*4550*/  IMAD.MOV.U32 R11, RZ, RZ, 0x1 ;  /* 0x00000001ff0b7424 */ /* 0x000fe200078e00ff */
[----:B------:R-:W4:Y:S01]  /*4560*/  LDCU UR46, c[0x0][0x370] ;  /* 0x00006e00ff2e77ac */ /* 0x000f220008000800 */
[----:B------:R-:W-:Y:S01]  /*4570*/  IMAD.MOV.U32 R10, RZ, RZ, RZ ;  /* 0x000000ffff0a7224 */ /* 0x000fe200078e00ff */
[----:B------:R-:W-:Y:S01]  /*4580*/  MOV R3, 0x1000 ;  /* 0x0000100000037802 */ /* 0x000fe20000000f00 */
[----:B------:R-:W4:Y:S01]  /*4590*/  LDCU.128 UR48, c[0x0][0xb10] ;  /* 0x00016200ff3077ac */ /* 0x000f220008000c00 */
[----:B------:R-:W1:Y:S01]  /*45a0*/  LDCU UR37, c[0x0][0x374] ;  /* 0x00006e80ff2577ac */ /* 0x000e620008000800 */
[----:B------:R-:W1:Y:S01]  /*45b0*/  LDCU.64 UR38, c[0x0][0x890] ;  /* 0x00011200ff2677ac */ /* 0x000e620008000a00 */
[----:B--2---:R-:W-:Y:S01]  /*45c0*/  UISETP.NE.U32.AND UP0, UPT, UR4, URZ, UPT ;  /* 0x000000ff0400728c */ /* 0x004fe2000bf05070 */
[----:B------:R-:W2:Y:S01]  /*45d0*/  LDCU UR15, c[0x0][0xb0c] ;  /* 0x00016180ff0f77ac */ /* 0x000ea20008000800 */
[----:B------:R-:W3:Y:S01]  /*45e0*/  LDCU UR56, c[0x0][0xb20] ;  /* 0x00016400ff3877ac */ /* 0x000ee20008000800 */
[----:B------:R-:W3:Y:S01]  /*45f0*/  LDCU UR4, c[0x0][0xb30] ;  /* 0x00016600ff0477ac */ /* 0x000ee20008000800 */
[----:B------:R-:W-:Y:S01]  /*4600*/  UMOV UR21, 0x400 ;  /* 0x0000040000157882 */ /* 0x000fe20000000000 */
[----:B----4-:R-:W-:-:S02]  /*4610*/  UIMAD.WIDE.U32 UR6, UR46, UR48, URZ ;  /* 0x000000302e0672a5 */ /* 0x010fc4000f8e00ff */
[----:B-1----:R-:W-:Y:S02]  /*4620*/  UIMAD.WIDE.U32 UR8, UR37, UR51, URZ ;  /* 0x00000033250872a5 */ /* 0x002fe4000f8e00ff */
[----:B------:R-:W-:Y:S02]  /*4630*/  ULEA UR21, UR47, UR21, 0x18 ;  /* 0x000000152f157291 */ /* 0x000fe4000f8ec0ff */
[----:B------:R-:W-:Y:S02]  /*4640*/  UISETP.NE.AND.EX UP6, UPT, UR5, URZ, UPT, UP0 ;  /* 0x000000ff0500728c */ /* 0x000fe4000bfc5300 */
[----:B------:R-:W-:Y:S02]  /*4650*/  UISETP.NE.AND UP0, UPT, UR45, 0x1, UPT ;  /* 0x000000012d00788c */ /* 0x000fe4000bf05270 */
[----:B------:R-:W-:Y:S02]  /*4660*/  UISETP.NE.U32.AND UP0, UPT, UR38, URZ, UPT ;  /* 0x000000ff2600728c */ /* 0x000fe4000bf05070 */
[----:B------:R-:W-:Y:S01]  /*4670*/  UIADD3 UR52, UPT, UPT, UR21, 0x68, URZ ;  /* 0x0000006815347890 */ /* 0x000fe2000fffe0ff */
[----:B------:R-:W-:Y:S01]  /*4680*/  UMOV UR6, UR7 ;  /* 0x0000000700067c82 */ /* 0x000fe20008000000 */
[----:B------:R-:W-:Y:S01]  /*4690*/  UMOV UR53, UR9 ;  /* 0x0000000900357c82 */ /* 0x000fe20008000000 */
[----:B------:R-:W-:-:S02]  /*46a0*/  UISETP.GE.AND UP2, UPT, UR45, 0x1, UPT ;  /* 0x000000012d00788c */ /* 0x000fc4000bf46270 */
[----:B------:R-:W-:Y:S02]  /*46b0*/  UISETP.NE.AND.EX UP5, UPT, UR39, URZ, UPT, UP0 ;  /* 0x000000ff2700728c */ /* 0x000fe4000bfa5300 */
[----:B------:R-:W-:Y:S01]  /*46c0*/  UPLOP3.LUT UP3, UPT, UPT, UPT, UPT, 0x40, 0x4 ;  /* 0x000000000004789c */ /* 0x000fe20003f6e870 */
[----:B------:R-:W1:Y:S01]  /*46d0*/  LDCU.64 UR22, c[0x0][0xb28] ;  /* 0x00016500ff1677ac */ /* 0x000e620008000a00 */
[----:B--2---:R-:W-:Y:S02]  /*46e0*/  UISETP.NE.AND UP2, UPT, UR15, 0x1, UPT ;  /* 0x000000010f00788c */ /* 0x004fe4000bf45270 */
[----:B------:R-:W-:Y:S02]  /*46f0*/  UIADD3 UR41, UPT, UPT, UR21, 0x50, URZ ;  /* 0x0000005015297890 */ /* 0x000fe4000fffe0ff */
[----:B------:R-:W-:Y:S02]  /*4700*/  UIADD3 UR33, UPT, UPT, UR21, 0x58, URZ ;  /* 0x0000005815217890 */ /* 0x000fe4000fffe0ff */
[----:B------:R-:W-:-:S02]  /*4710*/  UIADD3 UR25, UPT, UPT, UR21, 0x60, URZ ;  /* 0x0000006015197890 */ /* 0x000fc4000fffe0ff */
[----:B------:R-:W-:Y:S02]  /*4720*/  UPRMT UR52, UR47, 0x654, UR52 ;  /* 0x000006542f347896 */ /* 0x000fe40008000034 */
[----:B------:R-:W-:Y:S02]  /*4730*/  USHF.R.U32.HI UR54, URZ, UR49, UR6 ;  /* 0x00000031ff367299 */ /* 0x000fe40008011606 */
[----:B---3--:R-:W-:Y:S02]  /*4740*/  USHF.R.U32.HI UR53, URZ, UR56, UR53 ;  /* 0x00000038ff357299 */ /* 0x008fe40008011635 */
[----:B------:R-:W-:Y:S02]  /*4750*/  UISETP.NE.AND UP0, UPT, UR50, 0x1, UPT ;  /* 0x000000013200788c */ /* 0x000fe4000bf05270 */
[----:B------:R-:W-:-:S11]  /*4760*/  UISETP.NE.AND UP4, UPT, UR4, 0x1, UPT ;  /* 0x000000010400788c */ /* 0x000fd6000bf85270 */
.L_x_97:
[C---:B------:R-:W-:Y:S02]  /*4770*/  LEA R8, R10.reuse, UR21, 0x3 ;  /* 0x000000150a087c11 */ /* 0x040fe4000f8e18ff */
[----:B------:R-:W-:Y:S02]  /*4780*/  SHF.L.U32 R0, R9, 0x1f, RZ ;  /* 0x0000001f09007819 */ /* 0x000fe400000006ff */
[----:B------:R-:W-:Y:S02]  /*4790*/  LEA R4, R10, UR21, 0x4 ;  /* 0x000000150a047c11 */ /* 0x000fe4000f8e20ff */
[----:B--2---:R-:W2:Y:S02]  /*47a0*/  SYNCS.PHASECHK.TRANS64.TRYWAIT P0, [R8+URZ+0xa0], R0 ;  /* 0x0000a000080075a7 */ /* 0x004ea400080011ff */
[----:B--2---:R-:W-:Y:S05]  /*47b0*/  @!P0 BRA `(.L_x_87) ;  /* 0x0000005000048947 */ /* 0x004fea0003800000 */
.L_x_182:
[----:B------:R-:W3:Y:S01]  /*47c0*/  LDS.128 R4, [R4+0x130] ;  /* 0x0001300004047984 */ /* 0x000ee20000000c00 */
[----:B------:R-:W-:Y:S01]  /*47d0*/  UISETP.GE.AND UP0, UPT, UR45, 0x1, UPT ;  /* 0x000000012d00788c */ /* 0x000fe2000bf06270 */
[----:B------:R-:W-:Y:S01]  /*47e0*/  @!PT LDS RZ, [RZ] ;  /* 0x00000000fffff984 */ /* 0x000fe20000000800 */
[----:B------:R-:W-:Y:S01]  /*47f0*/  @!PT LDS RZ, [RZ] ;  /* 0x00000000fffff984 */ /* 0x000fe20000000800 */
[----:B------:R-:W-:Y:S01]  /*4800*/  @!PT LDS RZ, [RZ] ;  /* 0x00000000fffff984 */ /* 0x000fe20000000800 */
[----:B------:R-:W-:Y:S01]  /*4810*/  @!PT LDS RZ, [RZ] ;  /* 0x00000000fffff984 */ /* 0x000fe20000000800 */
[----:B------:R4:W-:Y:S06]  /*4820*/  MEMBAR.ALL.CTA ;  /* 0x0000000000007992 */ /* 0x0009ec0000008000 */
[----:B----4-:R-:W4:Y:S01]  /*4830*/  FENCE.VIEW.ASYNC.S ;  /* 0x00000000000073c6 */ /* 0x010f220000000000 */
[----:B---3--:R-:W-:Y:S11]  /*4840*/  LOP3.LUT P0, RZ, R6, 0x1, RZ, 0xc0, !PT ;  /* 0x0000000106ff7812 */ /* 0x008ff6000780c0ff */
[----:B------:R-:W-:Y:S02]  /*4850*/  @!UPT UIADD3 URZ, UPT, UPT, URZ, URZ, URZ ;  /* 0x000000fffffff290 */ /* 0x000fe4000fffe0ff */
[----:B----4-:R-:W-:Y:S01]  /*4860*/  VOTEU.ANY UP2, P0 ;  /* 0x0000000000ff7886 */ /* 0x010fe20000040100 */
[----:B------:R-:W-:Y:S11]  /*4870*/  PLOP3.LUT P0, PT, PT, PT, UP2, 0x80, 0x8 ;  /* 0x000000000008781c */ /* 0x000ff60003f0f028 */
[----:B------:R-:W-:Y:S02]  /*4880*/  @!UPT UIADD3 URZ, UPT, UPT, URZ, URZ, URZ ;  /* 0x000000fffffff290 */ /* 0x000fe4000fffe0ff */
[----:B--2---:R-:W-:Y:S02]  /*4890*/  @P0 SHF.R.U32.HI R0, RZ, 0x10, R5 ;  /* 0x00000010ff000819 */ /* 0x004fe40000011605 */
[----:B------:R-:W-:Y:S02]  /*48a0*/  @P0 MOV R2, R4 ;  /* 0x0000000400020202 */ /* 0x000fe40000000f00 */
[----:B------:R-:W-:Y:S01]  /*48b0*/  @P0 R2UR UR4, R0 ;  /* 0x00000000000402ca */ /* 0x000fe200000e0000 */
[----:B------:R-:W-:Y:S01]  /*48c0*/  VIADD R0, R8, 0xb0 ;  /* 0x000000b008007836 */ /* 0x000fe20000000000 */
[----:B------:R-:W-:Y:S02]  /*48d0*/  @P0 LOP3.LUT R4, R5, 0xffff, RZ, 0xc0, !PT ;  /* 0x0000ffff05040812 */ /* 0x000fe400078ec0ff */
[----:B------:R-:W-:Y:S02]  /*48e0*/  @P0 R2UR UR6, R2 ;  /* 0x00000000020602ca */ /* 0x000fe400000e0000 */
[----:B------:R-:W-:Y:S02]  /*48f0*/  PRMT R0, RZ, 0x654, R0 ;  /* 0x00000654ff007816 */ /* 0x000fe40000000000 */
[----:B------:R-:W-:Y:S02]  /*4900*/  @P0 R2UR UR5, R4 ;  /* 0x00000000040502ca */ /* 0x000fe400000e0000 */
[----:B------:R2:W-:Y:S03]  /*4910*/  SYNCS.ARRIVE.TRANS64.RED.A1T0 RZ, [R0+URZ], RZ ;  /* 0x000000ff00ff79a7 */ /* 0x0005e600081004ff */
[----:B------:R-:W-:Y:S04]  /*4920*/  @UP2 UMOV UR29, UR4 ;  /* 0x00000004001d2c82 */ /* 0x000fe80008000000 */
[----:B------:R-:W-:Y:S04]  /*4930*/  @UP2 UMOV UR14, UR6 ;  /* 0x00000006000e2c82 */ /* 0x000fe80008000000 */
[----:B------:R-:W-:Y:S01]  /*4940*/  @UP2 UMOV UR13, UR5 ;  /* 0x00000005000d2c82 */ /* 0x000fe20008000000 */
[----:B------:R-:W-:Y:S05]  /*4950*/  BRA.U !UP0, `(.L_x_88) ;  /* 0x0000000108c07547 */ /* 0x000fea000b800000 */
[----:B------:R-:W-:Y:S02]  /*4960*/  UIMAD.WIDE.U32 UR16, UR13, UR51, URZ ;  /* 0x000000330d1072a5 */ /* 0x000fe4000f8e00ff */
[----:B------:R-:W-:Y:S02]  /*4970*/  UP2UR UR20, UPR, URZ, 0x4 ;  /* 0x00000004ff147883 */ /* 0x000fe40008000000 */
[----:B------:R-:W-:Y:S02]  /*4980*/  UISETP.NE.AND UP2, UPT, UR50, 0x1, UPT ;  /* 0x000000013200788c */ /* 0x000fe4000bf45270 */
[----:B------:R-:W-:Y:S02]  /*4990*/  UIMAD.WIDE.U32 UR18, UR14, UR48, URZ ;  /* 0x000000300e1272a5 */ /* 0x000fe4000f8e00ff */
[----:B------:R-:W-:Y:S02]  /*49a0*/  USEL UR4, UR37, UR53, !UP2 ;  /* 0x0000003525047287 */ /* 0x000fe4000d000000 */
[----:B------:R-:W-:Y:S02]  /*49b0*/  UISETP.NE.AND UP0, UPT, UR15, 0x1, UPT ;  /* 0x000000010f00788c */ /* 0x000fe4000bf05270 */
[----:B------:R-:W-:Y:S02]  /*49c0*/  UP2UR UR24, UPR, URZ, 0x2 ;  /* 0x00000002ff187883 */ /* 0x000fe40008000000 */
[----:B------:R-:W-:Y:S02]  /*49d0*/  UISETP.NE.AND UP1, UPT, UR45, 0x1, UPT ;  /* 0x000000012d00788c */ /* 0x000fe4000bf25270 */
[----:B-1----:R-:W-:Y:S02]  /*49e0*/  UIMAD.WIDE.U32 UR8, UR4, UR22, URZ ;  /* 0x00000016040872a5 */ /* 0x002fe4000f8e00ff */
[----:B------:R-:W-:Y:S01]  /*49f0*/  USEL UR7, UR46, UR54, !UP0 ;  /* 0x000000362e077287 */ /* 0x000fe2000c000000 */
[----:B------:R-:W-:Y:S02]  /*4a00*/  UMOV UR5, UR17 ;  /* 0x0000001100057c82 */ /* 0x000fe40008000000 */
[----:B------:R-:W-:Y:S02]  /*4a10*/  USHF.R.U32.HI UR6, URZ, UR56, UR5 ;  /* 0x00000038ff067299 */ /* 0x000fe40008011605 */
[----:B------:R-:W-:Y:S02]  /*4a20*/  UIMAD.WIDE.U32 UR10, UR7, UR22, URZ ;  /* 0x00000016070a72a5 */ /* 0x000fe4000f8e00ff */
[----:B------:R-:W-:Y:S02]  /*4a30*/  USEL UR6, UR13, UR6, !UP2 ;  /* 0x000000060d067287 */ /* 0x000fe4000d000000 */
[----:B------:R-:W-:Y:S01]  /*4a40*/  UISETP.NE.AND UP2, UPT, UR20, URZ, UPT ;  /* 0x000000ff1400728c */ /* 0x000fe2000bf45270 */
[----:B------:R-:W-:Y:S02]  /*4a50*/  UMOV UR5, UR19 ;  /* 0x0000001300057c82 */ /* 0x000fe40008000000 */
[----:B------:R-:W-:Y:S03]  /*4a60*/  USHF.R.U32.HI UR12, URZ, UR49, UR5 ;  /* 0x00000031ff0c7299 */ /* 0x000fe60008011605 */
[----:B------:R-:W-:Y:S02]  /*4a70*/  UMOV UR5, UR9 ;  /* 0x0000000900057c82 */ /* 0x000fe40008000000 */
[----:B------:R-:W-:Y:S03]  /*4a80*/  @UP1 USHF.R.U32.HI UR4, URZ, UR23, UR5 ;  /* 0x00000017ff041299 */ /* 0x000fe60008011605 */
[----:B------:R-:W-:Y:S01]  /*4a90*/  UMOV UR5, UR11 ;  /* 0x0000000b00057c82 */ /* 0x000fe20008000000 */
[----:B------:R-:W-:Y:S02]  /*4aa0*/  UIMAD UR4, UR45, UR4, URZ ;  /* 0x000000042d0472a4 */ /* 0x000fe4000f8e02ff */
[----:B------:R-:W-:Y:S02]  /*4ab0*/  @UP1 USHF.R.U32.HI UR7, URZ, UR23, UR5 ;  /* 0x00000017ff071299 */ /* 0x000fe40008011605 */
[----:B------:R-:W-:Y:S02]  /*4ac0*/  USEL UR5, UR14, UR12, !UP0 ;  /* 0x0000000c0e057287 */ /* 0x000fe4000c000000 */
[----:B------:R-:W-:Y:S02]  /*4ad0*/  UIMAD.WIDE.U32 UR10, UR6, UR22, URZ ;  /* 0x00000016060a72a5 */ /* 0x000fe4000f8e00ff */
[----:B------:R-:W-:Y:S02]  /*4ae0*/  UIMAD UR8, UR45, UR7, URZ ;  /* 0x000000072d0872a4 */ /* 0x000fe4000f8e02ff */
[----:B------:R-:W-:Y:S03]  /*4af0*/  UISETP.GE.AND UP0, UPT, UR6, UR4, UPT ;  /* 0x000000040600728c */ /* 0x000fe6000bf06270 */
[----:B------:R-:W-:Y:S01]  /*4b00*/  UMOV UR4, UR11 ;  /* 0x0000000b00047c82 */ /* 0x000fe20008000000 */
[----:B------:R-:W-:Y:S02]  /*4b10*/  UISETP.GE.OR UP0, UPT, UR5, UR8, UP0 ;  /* 0x000000080500728c */ /* 0x000fe40008706670 */
[----:B------:R-:W-:Y:S02]  /*4b20*/  USHF.R.U32.HI UR4, URZ, UR23, UR4 ;  /* 0x00000017ff047299 */ /* 0x000fe40008011604 */
[----:B------:R-:W-:Y:S02]  /*4b30*/  UIMAD.WIDE.U32 UR8, UR5, UR22, URZ ;  /* 0x00000016050872a5 */ /* 0x000fe4000f8e00ff */
[----:B------:R-:W-:Y:S04]  /*4b40*/  USEL UR10, UR6, UR4, !UP1 ;  /* 0x00000004060a7287 */ /* 0x000fe8000c800000 */
[----:B------:R-:W-:Y:S01]  /*4b50*/  UIADD3 UR11, UPT, UPT, -UR10, URZ, URZ ;  /* 0x000000ff0a0b7290 */ /* 0x000fe2000fffe1ff */
[----:B------:R-:W-:Y:S02]  /*4b60*/  @!UP0 UMOV UR4, UR9 ;  /* 0x0000000900048c82 */ /* 0x000fe40008000000 */
[----:B------:R-:W-:Y:S02]  /*4b70*/  @!UP0 USHF.R.U32.HI UR4, URZ, UR23, UR4 ;  /* 0x00000017ff048299 */ /* 0x000fe40008011604 */
[----:B------:R-:W-:Y:S02]  /*4b80*/  UIMAD UR8, UR45, UR11, UR6 ;  /* 0x0000000b2d0872a4 */ /* 0x000fe4000f8e0206 */
[----:B------:R-:W-:Y:S02]  /*4b90*/  @!UP0 USEL UR4, UR5, UR4, !UP1 ;  /* 0x0000000405048287 */ /* 0x000fe4000c800000 */
[----:B------:R-:W-:Y:S02]  /*4ba0*/  UISETP.NE.AND UP1, UPT, UR24, URZ, UPT ;  /* 0x000000ff1800728c */ /* 0x000fe4000bf25270 */
[----:B------:R-:W-:Y:S02]  /*4bb0*/  @!UP0 UIMAD UR7, UR7, UR8, UR4 ;  /* 0x00000008070782a4 */ /* 0x000fe4000f8e0204 */
[----:B------:R-:W-:Y:S02]  /*4bc0*/  @!UP0 UIADD3 UR9, UPT, UPT, UR10, -UR4, URZ ;  /* 0x800000040a098290 */ /* 0x000fe4000fffe0ff */
[----:B------:R-:W-:Y:S02]  /*4bd0*/  UIADD3 UR8, UPT, UPT, -UR6, URZ, URZ ;  /* 0x000000ff06087290 */ /* 0x000fe4000fffe1ff */
[----:B------:R-:W-:Y:S02]  /*4be0*/  UIADD3 UR4, UPT, UPT, -UR5, URZ, URZ ;  /* 0x000000ff05047290 */ /* 0x000fe4000fffe1ff */
[----:B------:R-:W-:Y:S03]  /*4bf0*/  @!UP0 UIMAD UR6, UR9, UR45, UR5 ;  /* 0x0000002d090682a4 */ /* 0x000fe6000f8e0205 */
[----:B------:R-:W-:Y:S01]  /*4c00*/  @!UP0 UMOV UR5, UR7 ;  /* 0x0000000700058c82 */ /* 0x000fe20008000000 */
[----:B------:R-:W-:Y:S02]  /*4c10*/  UIMAD UR7, UR15, UR4, UR14 ;  /* 0x000000040f0772a4 */ /* 0x000fe4000f8e020e */
[----:B------:R-:W-:Y:S02]  /*4c20*/  UIMAD UR4, UR50, UR8, UR13 ;  /* 0x00000008320472a4 */ /* 0x000fe4000f8e020d */
[----:B------:R-:W-:Y:S02]  /*4c30*/  UIMAD UR14, UR5, UR15, UR7 ;  /* 0x0000000f050e72a4 */ /* 0x000fe4000f8e0207 */
[----:B------:R-:W-:Y:S11]  /*4c40*/  UIMAD UR13, UR6, UR50, UR4 ;  /* 0x00000032060d72a4 */ /* 0x000ff6000f8e0204 */
[----:B------:R-:W-:Y:S01]  /*4c50*/  @!UPT UIADD3 URZ, UPT, UPT, URZ, URZ, URZ ;  /* 0x000000fffffff290 */ /* 0x000fe2000fffe0ff */
.L_x_88:
[----:B------:R-:W3:Y:S01]  /*4c60*/  @!UP4 LDCU.128 UR8, c[0x0][0xb10] ;  /* 0x00016200ff08c7ac */ /* 0x000ee20008000c00 */
[----:B------:R-:W-:Y:S02]  /*4c70*/  ISETP.NE.U32.AND P0, PT, RZ, UR38, PT ;  /* 0x00000026ff007c0c */ /* 0x000fe4000bf05070 */
[----:B------:R-:W-:Y:S02]  /*4c80*/  SHF.L.U32 R4, R11, 0x1f, RZ ;  /* 0x0000001f0b047819 */ /* 0x000fe400000006ff */
[----:B------:R-:W-:Y:S01]  /*4c90*/  ISETP.NE.AND.EX P0, PT, RZ, UR39, PT, P0 ;  /* 0x00000027ff007c0c */ /* 0x000fe2000bf05300 */
[----:B------:R-:W4:Y:S01]  /*4ca0*/  @!UP4 LDCU UR5, c[0x0][0xb0c] ;  /* 0x00016180ff05c7ac */ /* 0x000f220008000800 */
[----:B------:R-:W-:Y:S02]  /*4cb0*/  USHF.L.U32 UR42, UR30, 0x7, URZ ;  /* 0x000000071e2a7899 */ /* 0x000fe400080006ff */
[----:B------:R-:W-:Y:S02]  /*4cc0*/  USHF.L.U32 UR43, UR31, 0x6, URZ ;  /* 0x000000061f2b7899 */ /* 0x000fe400080006ff */
[----:B---3--:R-:W-:Y:S07]  /*4cd0*/  UIMAD.WIDE.U32 UR6, UR14, UR8, URZ ;  /* 0x000000080e0672a5 */ /* 0x008fee000f8e00ff */
[----:B------:R-:W-:Y:S01]  /*4ce0*/  @!UP4 UMOV UR4, UR7 ;  /* 0x000000070004cc82 */ /* 0x000fe20008000000 */
[----:B----4-:R-:W-:Y:S02]  /*4cf0*/  @!UP4 UISETP.NE.AND UP0, UPT, UR5, 0x1, UPT ;  /* 0x000000010500c88c */ /* 0x010fe4000bf05270 */
[----:B------:R-:W-:Y:S02]  /*4d00*/  @!UP4 USHF.R.U32.HI UR4, URZ, UR9, UR4 ;  /* 0x00000009ff04c299 */ /* 0x000fe40008011604 */
[----:B------:R-:W-:Y:S02]  /*4d10*/  UIMAD.WIDE.U32 UR6, UR13, UR11, URZ ;  /* 0x0000000b0d0672a5 */ /* 0x000fe4000f8e00ff */
[----:B------:R-:W-:Y:S02]  /*4d20*/  @!UP4 USEL UR8, UR14, UR4, !UP0 ;  /* 0x000000040e08c287 */ /* 0x000fe4000c000000 */
[----:B------:R-:W-:Y:S03]  /*4d30*/  @!UP4 UISETP.NE.AND UP0, UPT, UR10, 0x1, UPT ;  /* 0x000000010a00c88c */ /* 0x000fe6000bf05270 */
[----:B------:R-:W-:Y:S02]  /*4d40*/  @!UP4 UMOV UR6, UR7 ;  /* 0x000000070006cc82 */ /* 0x000fe40008000000 */
[----:B------:R-:W3:Y:S02]  /*4d50*/  @!UP4 LDCU UR4, c[0x0][0xb20] ;  /* 0x00016400ff04c7ac */ /* 0x000ee40008000800 */
[----:B---3--:R-:W-:Y:S04]  /*4d60*/  @!UP4 USHF.R.U32.HI UR6, URZ, UR4, UR6 ;  /* 0x00000004ff06c299 */ /* 0x008fe80008011606 */
[----:B------:R-:W-:Y:S04]  /*4d70*/  @!UP4 USEL UR6, UR13, UR6, !UP0 ;  /* 0x000000060d06c287 */ /* 0x000fe8000c000000 */
[----:B------:R-:W-:Y:S02]  /*4d80*/  @!UP4 UIADD3 UR4, UPT, UPT, -UR8, UR6, URZ ;  /* 0x000000060804c290 */ /* 0x000fe4000fffe1ff */
[----:B------:R-:W-:Y:S02]  /*4d90*/  @!UP4 UIADD3 UR6, UPT, UPT, UR8, -UR6, URZ ;  /* 0x800000060806c290 */ /* 0x000fe4000fffe0ff */
[----:B------:R-:W-:Y:S02]  /*4da0*/  @!UP4 UIMAD UR14, UR4, UR5, UR14 ;  /* 0x00000005040ec2a4 */ /* 0x000fe4000f8e020e */
[----:B------:R-:W-:Y:S01]  /*4db0*/  @!UP4 UIMAD UR13, UR6, UR10, UR13 ;  /* 0x0000000a060dc2a4 */ /* 0x000fe2000f8e020d */
[----:B------:R-:W-:Y:S11]  /*4dc0*/  BRA.U UP3, `(.L_x_89) ;  /* 0x0000000103107547 */ /* 0x000ff6000b800000 */
[----:B------:R-:W-:Y:S04]  /*4dd0*/  MOV R2, UR55 ;  /* 0x0000003700027c02 */ /* 0x000fe80008000f00 */
[----:B------:R-:W-:Y:S04]  /*4de0*/  SHF.L.U32 R2, R2, 0x1f, RZ ;  /* 0x0000001f02027819 */ /* 0x000fe800000006ff */
[----:B------:R-:W3:Y:S02]  /*4df0*/  SYNCS.PHASECHK.TRANS64.TRYWAIT P1, [UR21+0x98], R2 ;  /* 0x00009802ff0075a7 */ /* 0x000ee40008021115 */
[----:B---3--:R-:W-:Y:S05]  /*4e00*/  @!P1 BRA `(.L_x_90) ;  /* 0x0000004800849947 */ /* 0x008fea0003800000 */
.L_x_89:
[----:B------:R-:W-:Y:S05]  /*4e10*/  BRA.U !UP5, `(.L_x_91) ;  /* 0x000000010d387547 */ /* 0x000fea000b800000 */
[----:B------:R-:W-:Y:S01]  /*4e20*/  UPLOP3.LUT UP1, UPT, UPT, UPT, UP6, 0x80, 0x8 ;  /* 0x000000000008789c */ /* 0x000fe20003f2f060 */
[----:B--2---:R-:W-:Y:S01]  /*4e30*/  HFMA2 R0, -RZ, RZ, 0, 5.9604644775390625e-08 ;  /* 0x00000001ff007431 */ /* 0x004fe200000001ff */
[----:B------:R-:W2:Y:S01]  /*4e40*/  LDCU.64 UR8, c[0x0][0x358] ;  /* 0x00006b00ff0877ac */ /* 0x000ea20008000a00 */
[----:B------:R-:W-:Y:S03]  /*4e50*/  IMAD.MOV.U32 R46, RZ, RZ, 0x1 ;  /* 0x00000001ff2e7424 */ /* 0x000fe600078e00ff */
[----:B------:R-:W-:Y:S05]  /*4e60*/  PLOP3.LUT P1, PT, PT, PT, UP1, 0x80, 0x8 ;  /* 0x000000000008781c */ /* 0x000fea0003f2f018 */
[----:B------:R-:W3:Y:S01]  /*4e70*/  @UP1 LDCU.64 UR4, c[0x0][0x888] ;  /* 0x00011100ff0417ac */ /* 0x000ee20008000a00 */
[----:B------:R-:W-:Y:S07]  /*4e80*/  @UP1 UIMAD UR6, UR36, UR38, URZ ;  /* 0x00000026240612a4 */ /* 0x000fee000f8e02ff */
[----:B------:R-:W-:Y:S01]  /*4e90*/  @!P1 PRMT R46, R0, 0x7610, R46 ;  /* 0x00007610002e9816 */ /* 0x000fe2000000002e */
[----:B---3--:R-:W-:Y:S06]  /*4ea0*/  @UP1 UIMAD.WIDE UR4, UR6, 0x4, UR4 ;  /* 0x00000004060418a5 */ /* 0x008fec000f8e0204 */
[----:B------:R-:W-:Y:S01]  /*4eb0*/  IMAD.U32 R6, RZ, RZ, UR4 ;  /* 0x00000004ff067e24 */ /* 0x000fe2000f8e00ff */
[----:B------:R-:W-:Y:S04]  /*4ec0*/  MOV R7, UR5 ;  /* 0x0000000500077c02 */ /* 0x000fe80008000f00 */
[----:B------:R-:W3:Y:S01]  /*4ed0*/  @!UP1 LDCU UR4, c[0x0][0x880] ;  /* 0x00011000ff0497ac */ /* 0x000ee20008000800 */
[----:B--2--5:R4:W5:Y:S02]  /*4ee0*/  @P1 LDG.E R27, desc[UR8][R6.64] ;  /* 0x00000008061b1981 */ /* 0x024964000c1e1900 */
[----:B---34-:R-:W-:Y:S07]  /*4ef0*/  @!P1 IMAD.U32 R27, RZ, RZ, UR4 ;  /* 0x00000004ff1b9e24 */ /* 0x018fee000f8e00ff */
.L_x_91:
[----:B-----5:R-:W-:Y:S01]  /*4f00*/  @!P0 FSETP.EQ.AND P2, PT, R27, RZ, PT ;  /* 0x000000ff1b00820b */ /* 0x020fe20003f42000 */
[----:B------:R-:W-:Y:S01]  /*4f10*/  @!UPT UIADD3 URZ, UPT, UPT, URZ, URZ, URZ ;  /* 0x000000fffffff290 */ /* 0x000fe2000fffe0ff */
[----:B------:R-:W-:Y:S11]  /*4f20*/  @!P0 BRA `(.L_x_92) ;  /* 0x0000000000148947 */ /* 0x000ff60003800000 */
[----:B------:R-:W-:Y:S02]  /*4f30*/  LOP3.LUT P0, RZ, R46, 0xff, RZ, 0xc0, !PT ;  /* 0x000000ff2eff7812 */ /* 0x000fe4000780c0ff */
[----:B------:R-:W-:Y:S04]  /*4f40*/  PLOP3.LUT P2, PT, PT, PT, UP1, 0x80, 0x8 ;  /* 0x000000000008781c */ /* 0x000fe80003f4f018 */
[----:B------:R-:W-:Y:S07]  /*4f50*/  PLOP3.LUT P2, PT, P2, PT, PT, 0x8, 0x80 ;  /* 0x000000000080781c */ /* 0x000fee000174e170 */
[----:B------:R-:W-:Y:S11]  /*4f60*/  @P0 FSETP.EQ.AND P2, PT, R27, RZ, PT ;  /* 0x000000ff1b00020b */ /* 0x000ff60003f42000 */
[----:B------:R-:W-:Y:S02]  /*4f70*/  @!UPT UIADD3 URZ, UPT, UPT, URZ, URZ, URZ ;  /* 0x000000fffffff290 */ /* 0x000fe4000fffe0ff */
.L_x_92:
[----:B------:R-:W3:Y:S01]  /*4f80*/  SYNCS.PHASECHK.TRANS64.TRYWAIT P0, [UR21+0x70], R4 ;  /* 0x00007004ff0075a7 */ /* 0x000ee20008001115 */
[----:B------:R-:W-:Y:S04]  /*4f90*/  ELECT P1, URZ, PT ;  /* 0x0000000000ff782f */ /* 0x000fe80003820000 */
[----:B------:R-:W-:Y:S01]  /*4fa0*/  PLOP3.LUT P1, PT, P2, P1, PT, 0xf2, 0x2f ;  /* 0x00000000002f781c */ /* 0x000fe20001723e72 */
[----:B------:R-:W-:Y:S01]  /*4fb0*/  @!UPT UIADD3 URZ, UPT, UPT, URZ, URZ, URZ ;  /* 0x000000fffffff290 */ /* 0x000fe2000fffe0ff */
[----:B---3--:R-:W-:Y:S11]  /*4fc0*/  @!P0 BRA `(.L_x_93) ;  /* 0x00000048002c8947 */ /* 0x008ff60003800000 */
.L_x_185:
[----:B--2---:R-:W-:Y:S01]  /*4fd0*/  @!P1 IADD3 R2, P0, PT, R12, 0x580, RZ ;  /* 0x000005800c029810 */ /* 0x004fe20007f1e0ff */
[----:B------:R-:W-:Y:S01]  /*4fe0*/  VOTEU.ALL UP0, P1 ;  /* 0x0000000000ff7886 */ /* 0x000fe20000800000 */
[----:B------:R-:W-:Y:S01]  /*4ff0*/  UMOV UR6, 0x0 ;  /* 0x0000000000067882 */ /* 0x000fe20000000000 */
[----:B------:R-:W-:Y:S01]  /*5000*/  UMOV UR7, 0x10000000 ;  /* 0x1000000000077882 */ /* 0x000fe20000000000 */
[----:B------:R-:W-:Y:S01]  /*5010*/  @!P1 R2UR UR5, R2 ;  /* 0x00000000020592ca */ /* 0x000fe200000e0000 */
[----:B------:R-:W-:Y:S01]  /*5020*/  @!P1 IMAD.X R0, RZ, RZ, R13, P0 ;  /* 0x000000ffff009224 */ /* 0x000fe200000e060d */
[----:B------:R-:W-:Y:S02]  /*5030*/  @!UP0 UIADD3 UR40, UPT, UPT, UR21, 0x200, URZ ;  /* 0x0000020015288890 */ /* 0x000fe4000fffe0ff */
[----:B------:R-:W-:Y:S02]  /*5040*/  @!UP0 UIADD3 UR10, UPT, UPT, UR42, 0x40, URZ ;  /* 0x000000402a0a8890 */ /* 0x000fe4000fffe0ff */
[----:B------:R-:W-:Y:S01]  /*5050*/  @!P1 R2UR UR4, R0 ;  /* 0x00000000000492ca */ /* 0x000fe200000e0000 */
[----:B------:R-:W-:Y:S01]  /*5060*/  @!UP0 UIADD3 UR8, UPT, UPT, UR21, 0xa00, URZ ;  /* 0x00000a0015088890 */ /* 0x000fe2000fffe0ff */
[----:B------:R-:W-:Y:S01]  /*5070*/  @!P1 IMAD.MOV.U32 R0, RZ, RZ, 0x1000 ;  /* 0x00001000ff009424 */ /* 0x000fe200078e00ff */
[----:B------:R-:W-:Y:S01]  /*5080*/  VOTEU.ALL UP0, P1 ;  /* 0x0000000000ff7886 */ /* 0x000fe20000800000 */
[----:B------:R-:W-:Y:S01]  /*5090*/  UMOV UR44, UR36 ;  /* 0x00000024002c7c82 */ /* 0x000fe20008000000 */
[----:B------:R-:W-:Y:S01]  /*50a0*/  UMOV UR9, UR41 ;  /* 0x0000002900097c82 */ /* 0x000fe20008000000 */
[----:B------:R-:W-:Y:S01]  /*50b0*/  UMOV UR11, UR43 ;  /* 0x0000002b000b7c82 */ /* 0x000fe20008000000 */
[----:B------:R-:W-:Y:S01]  /*50c0*/  IMAD.U32 R6, RZ, RZ, UR5 ;  /* 0x00000005ff067e24 */ /* 0x000fe2000f8e00ff */
[----:B------:R-:W-:Y:S05]  /*50d0*/  UMOV UR12, UR36 ;  /* 0x00000024000c7c82 */ /* 0x000fea0008000000 */
[----:B------:R-:W-:Y:S01]  /*50e0*/  IMAD.U32 R7, RZ, RZ, UR4 ;  /* 0x00000004ff077e24 */ /* 0x000fe2000f8e00ff */
[----:B------:R-:W-:Y:S04]  /*50f0*/  @!P1 R2UR UR4, R6 ;  /* 0x00000000060492ca */ /* 0x000fe800000e0000 */
[----:B------:R-:W-:Y:S11]  /*5100*/  @!P1 R2UR UR5, R7 ;  /* 0x00000000070592ca */ /* 0x000ff600000e0000 */
[----:B------:R-:W-:Y:S02]  /*5110*/  @!UPT UIADD3 URZ, UPT, UPT, URZ, URZ, URZ ;  /* 0x000000fffffff290 */ /* 0x000fe4000fffe0ff */
[----:B------:R-:W-:Y:S01]  /*5120*/  @!UP0 UTMALDG.3D [UR40], [UR4], desc[UR6] ;  /* 0x00000628040085b4 */ /* 0x000fe20008011000 */
[----:B------:R-:W-:Y:S05]  /*5130*/  VOTEU.ALL UP0, P1 ;  /* 0x0000000000ff7886 */ /* 0x000fea0000800000 */
[----:B------:R2:W-:Y:S01]  /*5140*/  @!UP0 UTMALDG.3D [UR8], [UR4], desc[UR6] ;  /* 0x00000608040085b4 */ /* 0x0005e20008011000 */
[----:B------:R3:W-:Y:S01]  /*5150*/  @!P1 SYNCS.ARRIVE.TRANS64.RED.A0TR RZ, [UR21+0x50], R0 ;  /* 0x00005000ffff99a7 */ /* 0x0007e20008300415 */
[----:B--2---:R-:W-:Y:S09]  /*5160*/  UPRMT UR4, UR47, 0x654, UR41 ;  /* 0x000006542f047896 */ /* 0x004ff20008000029 */
[----:B------:R-:W-:Y:S01]  /*5170*/  SYNCS.ARRIVE.TRANS64.RED.A1T0 RZ, [UR4], RZ ;  /* 0x000000ffffff79a7 */ /* 0x000fe20008100404 */
[----:B------:R-:W2:Y:S02]  /*5180*/  SYNCS.PHASECHK.TRANS64.TRYWAIT P0, [UR21+0x78], R4 ;  /* 0x00007804ff0075a7 */ /* 0x000ea40008001115 */
[----:B--23--:R-:W-:Y:S05]  /*5190*/  @!P0 BRA `(.L_x_94) ;  /* 0x0000004400d08947 */ /* 0x00cfea0003800000 */
.L_x_187:
[----:B------:R-:W-:Y:S01]  /*51a0*/  @!P1 IADD3 R2, P0, PT, R12, 0x580, RZ ;  /* 0x000005800c029810 */ /* 0x000fe20007f1e0ff */
[----:B------:R-:W-:Y:S01]  /*51b0*/  VOTEU.ALL UP0, P1 ;  /* 0x0000000000ff7886 */ /* 0x000fe20000800000 */
[----:B------:R-:W-:Y:S01]  /*51c0*/  UMOV UR6, 0x0 ;  /* 0x0000000000067882 */ /* 0x000fe20000000000 */
[----:B------:R-:W-:Y:S01]  /*51d0*/  UMOV UR7, 0x10000000 ;  /* 0x1000000000077882 */ /* 0x000fe20000000000 */
[----:B------:R-:W-:Y:S01]  /*51e0*/  @!P1 R2UR UR5, R2 ;  /* 0x00000000020592ca */ /* 0x000fe200000e0000 */
[----:B--2---:R-:W-:Y:S01]  /*51f0*/  @!P1 IMAD.X R0, RZ, RZ, R13, P0 ;  /* 0x000000ffff009224 */ /* 0x004fe200000e060d */
[----:B------:R-:W-:Y:S02]  /*5200*/  @!UP0 UIADD3 UR34, UPT, UPT, UR42, 0x10, URZ ;  /* 0x000000102a228890 */ /* 0x000fe4000fffe0ff */
[----:B------:R-:W-:Y:S02]  /*5210*/  @!UP0 UIADD3 UR32, UPT, UPT, UR21, 0x1200, URZ ;  /* 0x0000120015208890 */ /* 0x000fe4000fffe0ff */
[----:B------:R-:W-:Y:S01]  /*5220*/  @!P1 R2UR UR4, R0 ;  /* 0x00000000000492ca */ /* 0x000fe200000e0000 */
[----:B------:R-:W-:Y:S01]  /*5230*/  @!UP0 UIADD3 UR10, UPT, UPT, UR42, 0x50, URZ ;  /* 0x000000502a0a8890 */ /* 0x000fe2000fffe0ff */
[----:B------:R-:W-:Y:S01]  /*5240*/  @!P1 IMAD.MOV.U32 R0, RZ, RZ, 0x1000 ;  /* 0x00001000ff009424 */ /* 0x000fe200078e00ff */
[----:B------:R-:W-:Y:S01]  /*5250*/  @!UP0 UIADD3 UR8, UPT, UPT, UR21, 0x1a00, URZ ;  /* 0x00001a0015088890 */ /* 0x000fe2000fffe0ff */
[----:B------:R-:W-:Y:S01]  /*5260*/  VOTEU.ALL UP0, P1 ;  /* 0x0000000000ff7886 */ /* 0x000fe20000800000 */
[----:B------:R-:W-:Y:S02]  /*5270*/  UMOV UR35, UR43 ;  /* 0x0000002b00237c82 */ /* 0x000fe40008000000 */
[----:B------:R-:W-:Y:S01]  /*5280*/  IMAD.U32 R6, RZ, RZ, UR5 ;  /* 0x00000005ff067e24 */ /* 0x000fe2000f8e00ff */
[----:B------:R-:W-:Y:S01]  /*5290*/  UMOV UR9, UR33 ;  /* 0x0000002100097c82 */ /* 0x000fe20008000000 */
[----:B------:R-:W-:Y:S01]  /*52a0*/  UMOV UR11, UR43 ;  /* 0x0000002b000b7c82 */ /* 0x000fe20008000000 */
[----:B------:R-:W-:Y:S03]  /*52b0*/  UMOV UR12, UR36 ;  /* 0x00000024000c7c82 */ /* 0x000fe60008000000 */
        /* <DEDUP_REMOVED lines=12> */
.L_x_189:
[----:B------:R-:W-:Y:S01]  /*5380*/  @!P1 IADD3 R2, P0, PT, R12, 0x580, RZ ;  /* 0x000005800c029810 */ /* 0x000fe20007f1e0ff */
[----:B------:R-:W-:Y:S01]  /*5390*/  VOTEU.ALL UP0, P1 ;  /* 0x0000000000ff7886 */ /* 0x000fe20000800000 */
[----:B------:R-:W-:Y:S01]  /*53a0*/  UMOV UR6, 0x0 ;  /* 0x0000000000067882 */ /* 0x000fe20000000000 */
[----:B------:R-:W-:Y:S01]  /*53b0*/  UMOV UR7, 0x10000000 ;  /* 0x1000000000077882 */ /* 0x000fe20000000000 */
[----:B------:R-:W-:Y:S01]  /*53c0*/  @!P1 R2UR UR5, R2 ;  /* 0x00000000020592ca */ /* 0x000fe200000e0000 */
[----:B--2---:R-:W-:Y:S01]  /*53d0*/  @!P1 IMAD.X R0, RZ, RZ, R13, P0 ;  /* 0x000000ffff009224 */ /* 0x004fe200000e060d */
[----:B------:R-:W-:Y:S01]  /*53e0*/  @!UP0 UIADD3 UR26, UPT, UPT, UR42, 0x20, URZ ;  /* 0x000000202a1a8890 */ /* 0x000fe2000fffe0ff */
[----:B------:R-:W-:Y:S01]  /*53f0*/  VIADD R10, R10, 0x1 ;  /* 0x000000010a0a7836 */ /* 0x000fe20000000000 */
        /* <DEDUP_REMOVED lines=10> */
[----:B------:R-:W-:Y:S01]  /*54a0*/  UMOV UR11, UR43 ;  /* 0x0000002b000b7c82 */ /* 0x000fe20008000000 */
[----:B------:R-:W-:Y:S02]  /*54b0*/  UMOV UR12, UR36 ;  /* 0x00000024000c7c82 */ /* 0x000fe40008000000 */
        /* <DEDUP_REMOVED lines=12> */
.L_x_191:
[----:B------:R-:W-:Y:S01]  /*5580*/  UIADD3 UR31, UPT, UPT, UR14, UR63, URZ ;  /* 0x0000003f0e1f7290 */ /* 0x000fe2000fffe0ff */
[----:B------:R-:W-:Y:S01]  /*5590*/  @!P1 IADD3 R2, P0, PT, R12, 0x580, RZ ;  /* 0x000005800c029810 */ /* 0x000fe20007f1e0ff */
[----:B------:R-:W-:Y:S01]  /*55a0*/  UPLOP3.LUT UP3, UPT, UPT, UPT, UPT, 0x80, 0x8 ;  /* 0x000000000008789c */ /* 0x000fe20003f6f070 */
[----:B------:R-:W-:Y:S01]  /*55b0*/  R2UR UR24, R50 ;  /* 0x00000000321872ca */ /* 0x000fe200000e0000 */
[----:B------:R-:W-:Y:S01]  /*55c0*/  VOTEU.ALL UP0, P1 ;  /* 0x0000000000ff7886 */ /* 0x000fe20000800000 */
[----:B------:R-:W-:Y:S01]  /*55d0*/  @!P1 R2UR UR5, R2 ;  /* 0x00000000020592ca */ /* 0x000fe200000e0000 */
[----:B--2---:R-:W-:Y:S01]  /*55e0*/  @!P1 IMAD.X R0, RZ, RZ, R13, P0 ;  /* 0x000000ffff009224 */ /* 0x004fe200000e060d */
[----:B------:R-:W-:Y:S01]  /*55f0*/  UMOV UR6, 0x0 ;  /* 0x0000000000067882 */ /* 0x000fe20000000000 */
[----:B------:R-:W-:Y:S01]  /*5600*/  UMOV UR7, 0x10000000 ;  /* 0x1000000000077882 */ /* 0x000fe20000000000 */
[----:B------:R-:W-:Y:S01]  /*5610*/  @!UP0 UIADD3 UR18, UPT, UPT, UR42, 0x30, URZ ;  /* 0x000000302a128890 */ /* 0x000fe2000fffe0ff */
[----:B------:R-:W-:Y:S01]  /*5620*/  ISETP.NE.AND P0, PT, R10, 0x2, PT ;  /* 0x000000020a00780c */ /* 0x000fe20003f05270 */
[----:B------:R-:W-:Y:S01]  /*5630*/  @!UP0 UIADD3 UR16, UPT, UPT, UR21, 0x3200, URZ ;  /* 0x0000320015108890 */ /* 0x000fe2000fffe0ff */
[----:B------:R-:W-:Y:S01]  /*5640*/  @!P1 R2UR UR4, R0 ;  /* 0x00000000000492ca */ /* 0x000fe200000e0000 */
[----:B------:R-:W-:Y:S01]  /*5650*/  @!UP0 UIADD3 UR17, UPT, UPT, UR21, 0x68, URZ ;  /* 0x0000006815118890 */ /* 0x000fe2000fffe0ff */
[----:B------:R-:W-:Y:S01]  /*5660*/  SEL R0, RZ, 0x1, P0 ;  /* 0x00000001ff007807 */ /* 0x000fe20000000000 */
[----:B------:R-:W-:Y:S01]  /*5670*/  @!UP0 UIADD3 UR10, UPT, UPT, UR42, 0x70, URZ ;  /* 0x000000702a0a8890 */ /* 0x000fe2000fffe0ff */
[----:B------:R-:W-:Y:S01]  /*5680*/  LOP3.LUT R11, R11, 0x1, RZ, 0x3c, !PT ;  /* 0x000000010b0b7812 */ /* 0x000fe200078e3cff */
[----:B------:R-:W-:Y:S01]  /*5690*/  @!UP0 UIADD3 UR8, UPT, UPT, UR21, 0x3a00, URZ ;  /* 0x00003a0015088890 */ /* 0x000fe2000fffe0ff */
[----:B------:R-:W-:Y:S01]  /*56a0*/  IMAD.U32 R4, RZ, RZ, UR5 ;  /* 0x00000005ff047e24 */ /* 0x000fe2000f8e00ff */
[----:B------:R-:W-:Y:S01]  /*56b0*/  VOTEU.ALL UP0, P1 ;  /* 0x0000000000ff7886 */ /* 0x000fe20000800000 */
[----:B------:R-:W-:Y:S01]  /*56c0*/  UMOV UR19, UR43 ;  /* 0x0000002b00137c82 */ /* 0x000fe20008000000 */
[----:B------:R-:W-:Y:S01]  /*56d0*/  UMOV UR20, UR36 ;  /* 0x0000002400147c82 */ /* 0x000fe20008000000 */
[----:B------:R-:W-:Y:S01]  /*56e0*/  UMOV UR11, UR43 ;  /* 0x0000002b000b7c82 */ /* 0x000fe20008000000 */
[----:B------:R-:W-:Y:S01]  /*56f0*/  UMOV UR12, UR36 ;  /* 0x00000024000c7c82 */ /* 0x000fe20008000000 */
[----:B------:R-:W-:Y:S01]  /*5700*/  UMOV UR9, UR17 ;  /* 0x0000001100097c82 */ /* 0x000fe20008000000 */
[----:B------:R-:W-:Y:S01]  /*5710*/  IMAD.U32 R5, RZ, RZ, UR4 ;  /* 0x00000004ff057e24 */ /* 0x000fe2000f8e00ff */
[----:B------:R-:W-:Y:S01]  /*5720*/  @!P1 R2UR UR4, R4 ;  /* 0x00000000040492ca */ /* 0x000fe200000e0000 */
[----:B------:R-:W-:Y:S01]  /*5730*/  UIADD3 UR30, UPT, UPT, UR13, UR24, URZ ;  /* 0x000000180d1e7290 */ /* 0x000fe2000fffe0ff */
[----:B------:R-:W-:Y:S01]  /*5740*/  LOP3.LUT R9, R9, R0, RZ, 0x3c, !PT ;  /* 0x0000000009097212 */ /* 0x000fe200078e3cff */
[----:B------:R-:W-:Y:S01]  /*5750*/  UMOV UR36, UR29 ;  /* 0x0000001d00247c82 */ /* 0x000fe20008000000 */
[----:B------:R-:W-:Y:S02]  /*5760*/  @!P1 R2UR UR5, R5 ;  /* 0x00000000050592ca */ /* 0x000fe400000e0000 */
[----:B------:R-:W-:Y:S11]  /*5770*/  SEL R10, R10, RZ, P0 ;  /* 0x000000ff0a0a7207 */ /* 0x000ff60000000000 */
[----:B------:R2:W-:Y:S01]  /*5780*/  @!UP0 UTMALDG.3D [UR16], [UR4], desc[UR6] ;  /* 0x00000610040085b4 */ /* 0x0005e20008011000 */
[----:B------:R-:W-:Y:S05]  /*5790*/  VOTEU.ALL UP0, P1 ;  /* 0x0000000000ff7886 */ /* 0x000fea0000800000 */
[----:B------:R2:W-:Y:S01]  /*57a0*/  @!UP0 UTMALDG.3D [UR8], [UR4], desc[UR6] ;  /* 0x00000608040085b4 */ /* 0x0005e20008011000 */
[----:B------:R2:W-:Y:S01]  /*57b0*/  @!P1 SYNCS.ARRIVE.TRANS64.RED.A0TR RZ, [UR21+0x68], R3 ;  /* 0x00006803ffff99a7 */ /* 0x0005e20008300415 */
[----:B------:R-:W-:Y:S01]  /*57c0*/  SYNCS.ARRIVE.TRANS64.RED.A1T0 RZ, [UR52], RZ ;  /* 0x000000ffffff79a7 */ /* 0x000fe20008100434 */
[----:B------:R-:W-:Y:S05]  /*57d0*/  BRA.U UP2, `(.L_x_97) ;  /* 0xffffffed02e47547 */ /* 0x000fea000b83ffff */
[----:B------:R-:W-:-:S04]  /*57e0*/  SHF.L.U32 R2, R11, 0x1f, RZ ;  /* 0x0000001f0b027819 */ /* 0x000fc800000006ff */
[----:B------:R-:W3:Y:S02]  /*57f0*/  SYNCS.PHASECHK.TRANS64.TRYWAIT P0, [UR21+0x70], R2 ;  /* 0x00007002ff0075a7 */ /* 0x000ee40008001115 */
[----:B---3--:R-:W-:Y:S05]  /*5800*/  @!P0 BRA `(.L_x_98) ;  /* 0x00000040007c8947 */ /* 0x008fea0003800000 */
.L_x_193:
[----:B------:R-:W4:Y:S02]  /*5810*/  SYNCS.PHASECHK.TRANS64.TRYWAIT P0, [UR21+0x78], R2 ;  /* 0x00007802ff0075a7 */ /* 0x000f240008001115 */
[----:B----4-:R-:W-:Y:S05]  /*5820*/  @!P0 BRA `(.L_x_99) ;  /* 0x00000040008c8947 */ /* 0x010fea0003800000 */
.L_x_195:
[----:B------:R-:W4:Y:S02]  /*5830*/  SYNCS.PHASECHK.TRANS64.TRYWAIT P0, [UR21+0x80], R2 ;  /* 0x00008002ff0075a7 */ /* 0x000f240008001115 */
[----:B----4-:R-:W-:Y:S05]  /*5840*/  @!P0 BRA `(.L_x_100) ;  /* 0x00000040009c8947 */ /* 0x010fea0003800000 */
.L_x_197:
[----:B---3--:R-:W-:-:S07]  /*5850*/  MOV R0, UR21 ;  /* 0x0000001500007c02 */ /* 0x008fce0008000f00 */
.L_x_101:
[----:B---3--:R-:W-:-:S04]  /*5860*/  SHF.L.U32 R2, R11, 0x1f, RZ ;  /* 0x0000001f0b027819 */ /* 0x008fc800000006ff */
[----:B------:R3:W4:Y:S03]  /*5870*/  SYNCS.PHASECHK.TRANS64.TRYWAIT P0, [R0+URZ+0x88], R2 ;  /* 0x00008802000075a7 */ /* 0x00072600080011ff */
[----:B----4-:R-:W-:Y:S05]  /*5880*/  @!P0 NANOSLEEP.SYNCS 0x989680 ;  /* 0x009896800000895d */ /* 0x010fea0003900000 */
[----:B------:R-:W4:Y:S02]  /*5890*/  @!P0 SYNCS.PHASECHK.TRANS64 P0, [R0+URZ+0x88], R2 ;  /* 0x00008802000085a7 */ /* 0x000f2400080010ff */
[----:B-12-4-:R-:W-:Y:S05]  /*58a0*/  @P0 EXIT ;  /* 0x000000000000094d */ /* 0x016fea0003800000 */
[----:B------:R-:W-:Y:S05]  /*58b0*/  BRA `(.L_x_101) ;  /* 0xfffffffc00e87947 */ /* 0x000fea000383ffff */
.L_x_86:
[----:B------:R-:W-:-:S06]  /*58c0*/  UISETP.GE.AND UP0, UPT, UR18, 0x4, UPT ;  /* 0x000000041200788c */ /* 0x000fcc000bf06270 */
[----:B------:R-:W-:-:S13]  /*58d0*/  PLOP3.LUT P0, PT, PT, PT, UP0, 0x80, 0x8 ;  /* 0x000000000008781c */ /* 0x000fda0003f0f008 */
[----:B-1----:R-:W-:Y:S05]  /*58e0*/  @!P0 EXIT ;  /* 0x000000000000894d */ /* 0x002fea0003800000 */
[----:B------:R-:W-:Y:S01]  /*58f0*/  BAR.SYNC.DEFER_BLOCKING 0x6, 0xa0 ;  /* 0x0182800000007b1d */ /* 0x000fe20000010000 */
[C---:B------:R-:W-:Y:S01]  /*5900*/  IMAD.SHL.U32 R45, R60.reuse, 0x10, RZ ;  /* 0x000000103c2d7824 */ /* 0x040fe200078e00ff */
[C---:B------:R-:W-:Y:S01]  /*5910*/  SHF.L.U32 R3, R47.reuse, 0x15, RZ ;  /* 0x000000152f037819 */ /* 0x040fe200000006ff */
[C---:B------:R-:W-:Y:S02]  /*5920*/  IMAD.U32 R23, R60.reuse, 0x10000, RZ ;  /* 0x000100003c177824 */ /* 0x040fe400078e00ff */
[----:B------:R-:W-:Y:S02]  /*5930*/  HFMA2 R59, -RZ, RZ, 0, 5.9604644775390625e-08 ;  /* 0x00000001ff3b7431 */ /* 0x000fe400000001ff */
[----:B------:R-:W-:Y:S01]  /*5940*/  IMAD.SHL.U32 R2, R60, 0x2, RZ ;  /* 0x000000023c027824 */ /* 0x000fe200078e00ff */
[----:B------:R-:W-:Y:S01]  /*5950*/  UMOV UR43, 0x400 ;  /* 0x00000400002b7882 */ /* 0x000fe20000000000 */
[----:B------:R-:W1:Y:S01]  /*5960*/  LDCU.64 UR4, c[0x0][0x890] ;  /* 0x00011200ff0477ac */ /* 0x000e620008000a00 */
[----:B------:R-:W2:Y:S01]  /*5970*/  LDC.64 R42, c[0x0][0x8b0] ;  /* 0x00022c00ff2a7b82 */ /* 0x000ea20000000a00 */
[----:B------:R-:W-:Y:S01]  /*5980*/  IMAD.SHL.U32 R6, R47, 0x200, RZ ;  /* 0x000002002f067824 */ /* 0x000fe200078e00ff */
[C---:B------:R-:W-:Y:S01]  /*5990*/  LOP3.LUT R7, R45.reuse, 0x40, RZ, 0xc0, !PT ;  /* 0x000000402d077812 */ /* 0x040fe200078ec0ff */
[----:B------:R-:W-:Y:S01]  /*59a0*/  ULEA UR43, UR47, UR43, 0x18 ;  /* 0x0000002b2f2b7291 */ /* 0x000fe2000f8ec0ff */
[----:B------:R-:W-:Y:S01]  /*59b0*/  LOP3.LUT R44, R45, 0x5b0, RZ, 0xc0, !PT ;  /* 0x000005b02d2c7812 */ /* 0x000fe200078ec0ff */
[----:B------:R-:W-:Y:S01]  /*59c0*/  IMAD.MOV.U32 R22, RZ, RZ, RZ ;  /* 0x000000ffff167224 */ /* 0x000fe200078e00ff */
[----:B------:R-:W-:Y:S01]  /*59d0*/  LOP3.LUT R3, R3, 0x200000, RZ, 0xc0, !PT ;  /* 0x0020000003037812 */ /* 0x000fe200078ec0ff */
[----:B------:R-:W-:Y:S01]  /*59e0*/  IMAD.MOV.U32 R58, RZ, RZ, RZ ;  /* 0x000000ffff3a7224 */ /* 0x000fe200078e00ff */
[----:B------:R-:W3:Y:S01]  /*59f0*/  LDC.64 R40, c[0x0][0x8a8] ;  /* 0x00022a00ff287b82 */ /* 0x000ee20000000a00 */
[----:B------:R-:W-:Y:S01]  /*5a00*/  LOP3.LUT R2, R7, 0x8, R2, 0xf8, !PT ;  /* 0x0000000807027812 */ /* 0x000fe200078ef802 */
[----:B------:R-:W-:Y:S01]  /*5a10*/  IMAD.MOV.U32 R55, RZ, RZ, RZ ;  /* 0x000000ffff377224 */ /* 0x000fe200078e00ff */
[----:B------:R-:W-:Y:S01]  /*5a20*/  LOP3.LUT R44, R44, 0x200, R6, 0xf8, !PT ;  /* 0x000002002c2c7812 */ /* 0x000fe200078ef806 */
[----:B------:R-:W4:Y:S01]  /*5a30*/  LDCU UR60, c[0x0][0x370] ;  /* 0x00006e00ff3c77ac */ /* 0x000f220008000800 */
[----:B------:R-:W-:-:S02]  /*5a40*/  LOP3.LUT R23, R3, 0x400000, R23, 0xf8, !PT ;  /* 0x0040000003177812 */ /* 0x000fc400078ef817 */
[----:B------:R-:W-:Y:S01]  /*5a50*/  LOP3.LUT P0, RZ, R45, 0x40, RZ, 0xc0, !PT ;  /* 0x000000402dff7812 */ /* 0x000fe2000780c0ff */
[----:B------:R-:W4:Y:S01]  /*5a60*/  LDS R0, [UR43+0x150] ;  /* 0x0001502bff007984 */ /* 0x000f220008000800 */
[----:B-1----:R-:W-:Y:S01]  /*5a70*/  IMAD.U32 R49, RZ, RZ, UR4 ;  /* 0x00000004ff317e24 */ /* 0x002fe2000f8e00ff */
[----:B------:R-:W-:Y:S01]  /*5a80*/  UIADD3 UR4, UPT, UPT, UR43, 0x200, URZ ;  /* 0x000002002b047890 */ /* 0x000fe2000fffe0ff */
[----:B------:R-:W-:Y:S01]  /*5a90*/  LOP3.LUT R44, R44, R2, RZ, 0xfc, !PT ;  /* 0x000000022c2c7212 */ /* 0x000fe200078efcff */
[----:B------:R-:W-:Y:S01]  /*5aa0*/  IMAD.U32 R48, RZ, RZ, UR5 ;  /* 0x00000005ff307e24 */ /* 0x000fe2000f8e00ff */
[----:B------:R-:W-:Y:S01]  /*5ab0*/  P2R R2, PR, RZ, 0x1 ;  /* 0x00000001ff027803 */ /* 0x000fe20000000000 */
[----:B------:R-:W1:Y:S01]  /*5ac0*/  LDCU UR42, c[0x0][0xb0c] ;  /* 0x00016180ff2a77ac */ /* 0x000e620008000800 */
[----:B------:R-:W-:Y:S01]  /*5ad0*/  LOP3.LUT R60, R60, 0x60, RZ, 0xc0, !PT ;  /* 0x000000603c3c7812 */ /* 0x000fe200078ec0ff */
[----:B------:R-:W-:Y:S01]  /*5ae0*/  IMAD.U32 R52, RZ, RZ, UR4 ;  /* 0x00000004ff347e24 */ /* 0x000fe2000f8e00ff */
[----:B------:R-:W-:Y:S01]  /*5af0*/  MOV R57, RZ ;  /* 0x000000ff00397202 */ /* 0x000fe20000000f00 */
[----:B------:R-:W1:Y:S01]  /*5b00*/  LDCU UR39, c[0x0][0xb30] ;  /* 0x00016600ff2777ac */ /* 0x000e620008000800 */
[----:B------:R-:W1:Y:S01]  /*5b10*/  LDCU.64 UR54, c[0x0][0x888] ;  /* 0x00011100ff3677ac */ /* 0x000e620008000a00 */
[----:B------:R-:W1:Y:S01]  /*5b20*/  LDCU.64 UR40, c[0x0][0xb28] ;  /* 0x00016500ff2877ac */ /* 0x000e620008000a00 */
[----:B------:R-:W1:Y:S01]  /*5b30*/  LDCU.128 UR56, c[0x0][0xb10] ;  /* 0x00016200ff3877ac */ /* 0x000e620008000c00 */
[----:B------:R-:W1:Y:S01]  /*5b40*/  LDCU UR53, c[0x0][0x374] ;  /* 0x00006e80ff3577ac */ /* 0x000e620008000800 */
[----:B------:R-:W-:Y:S01]  /*5b50*/  UMOV UR52, URZ ;  /* 0x000000ff00347c82 */ /* 0x000fe20008000000 */
[----:B------:R-:W-:Y:S01]  /*5b60*/  UMOV UR46, URZ ;  /* 0x000000ff002e7c82 */ /* 0x000fe20008000000 */
[----:B-1234-:R-:W-:-:S07]  /*5b70*/  IMAD.IADD R23, R0, 0x1, R23 ;  /* 0x0000000100177824 */ /* 0x01efce00078e0217 */
.L_x_145:
[----:B------:R-:W-:Y:S02]  /*5b80*/  LEA R3, R55, UR43, 0x3 ;  /* 0x0000002b37037c11 */ /* 0x000fe4000f8e18ff */
[----:B------:R-:W-:Y:S02]  /*5b90*/  SHF.L.U32 R0, R57, 0x1f, RZ ;  /* 0x0000001f39007819 */ /* 0x000fe400000006ff */
[----:B-1----:R-:W-:Y:S02]  /*5ba0*/  LEA R4, R55, UR43, 0x4 ;  /* 0x0000002b37047c11 */ /* 0x002fe4000f8e20ff */
[----:B------:R-:W1:Y:S02]  /*5bb0*/  SYNCS.PHASECHK.TRANS64.TRYWAIT P0, [R3+URZ+0xa0], R0 ;  /* 0x0000a000030075a7 */ /* 0x000e6400080011ff */
[----:B-1----:R-:W-:Y:S05]  /*5bc0*/  @!P0 BRA `(.L_x_102) ;  /* 0x0000003c00d48947 */ /* 0x002fea0003800000 */
.L_x_198:
        /* <DEDUP_REMOVED lines=8> */
[----:B--2---:R-:W-:Y:S11]  /*5c50*/  LOP3.LUT P0, RZ, R6, 0x1, RZ, 0xc0, !PT ;  /* 0x0000000106ff7812 */ /* 0x004ff6000780c0ff */
[----:B------:R-:W-:Y:S02]  /*5c60*/  @!UPT UIADD3 URZ, UPT, UPT, URZ, URZ, URZ ;  /* 0x000000fffffff290 */ /* 0x000fe4000fffe0ff */
[----:B---3--:R-:W-:Y:S01]  /*5c70*/  VOTEU.ANY UP1, P0 ;  /* 0x0000000000ff7886 */ /* 0x008fe20000020100 */
[----:B------:R-:W-:Y:S01]  /*5c80*/  PLOP3.LUT P0, PT, PT, PT, UP1, 0x80, 0x8 ;  /* 0x000000000008781c */ /* 0x000fe20003f0f018 */
[----:B------:R-:W-:Y:S11]  /*5c90*/  UP2UR UR62, UPR, URZ, 0x2 ;  /* 0x00000002ff3e7883 */ /* 0x000ff60008000000 */
[----:B------:R-:W-:Y:S01]  /*5ca0*/  @!UPT UIADD3 URZ, UPT, UPT, URZ, URZ, URZ ;  /* 0x000000fffffff290 */ /* 0x000fe2000fffe0ff */
[----:B-1----:R-:W-:Y:S02]  /*5cb0*/  @P0 SHF.R.U32.HI R0, RZ, 0x10, R5 ;  /* 0x00000010ff000819 */ /* 0x002fe40000011605 */
        /* <DEDUP_REMOVED lines=12> */
[----:B------:R-:W2:Y:S01]  /*5d80*/  LDCU UR12, c[0x0][0xb20] ;  /* 0x00016400ff0c77ac */ /* 0x000ea20008000800 */
[----:B------:R-:W-:Y:S02]  /*5d90*/  UIMAD.WIDE.U32 UR4, UR53, UR59, URZ ;  /* 0x0000003b350472a5 */ /* 0x000fe4000f8e00ff */
[----:B------:R-:W-:Y:S02]  /*5da0*/  UIMAD.WIDE.U32 UR6, UR60, UR56, URZ ;  /* 0x000000383c0672a5 */ /* 0x000fe4000f8e00ff */
[----:B------:R-:W-:Y:S02]  /*5db0*/  UISETP.NE.AND UP0, UPT, UR58, 0x1, UPT ;  /* 0x000000013a00788c */ /* 0x000fe4000bf05270 */
[----:B------:R-:W-:Y:S02]  /*5dc0*/  UIMAD.WIDE.U32 UR8, UR37, UR59, URZ ;  /* 0x0000003b250872a5 */ /* 0x000fe4000f8e00ff */
[----:B------:R-:W-:Y:S02]  /*5dd0*/  UIMAD.WIDE.U32 UR10, UR38, UR56, URZ ;  /* 0x00000038260a72a5 */ /* 0x000fe4000f8e00ff */
[----:B------:R-:W-:Y:S02]  /*5de0*/  UISETP.NE.AND UP1, UPT, UR42, 0x1, UPT ;  /* 0x000000012a00788c */ /* 0x000fe4000bf25270 */
[----:B------:R-:W-:Y:S01]  /*5df0*/  UISETP.NE.AND UP2, UPT, UR45, 0x1, UPT ;  /* 0x000000012d00788c */ /* 0x000fe2000bf45270 */
[----:B------:R-:W-:Y:S02]  /*5e00*/  UMOV UR4, UR5 ;  /* 0x0000000500047c82 */ /* 0x000fe40008000000 */
[----:B--2---:R-:W-:Y:S03]  /*5e10*/  USHF.R.U32.HI UR5, URZ, UR12, UR4 ;  /* 0x0000000cff057299 */ /* 0x004fe60008011604 */
[----:B------:R-:W-:Y:S02]  /*5e20*/  UMOV UR4, UR7 ;  /* 0x0000000700047c82 */ /* 0x000fe40008000000 */
[----:B------:R-:W-:Y:S02]  /*5e30*/  USHF.R.U32.HI UR7, URZ, UR57, UR4 ;  /* 0x00000039ff077299 */ /* 0x000fe40008011604 */
[----:B------:R-:W-:Y:S02]  /*5e40*/  USEL UR4, UR53, UR5, !UP0 ;  /* 0x0000000535047287 */ /* 0x000fe4000c000000 */
[----:B------:R-:W-:Y:S01]  /*5e50*/  USEL UR7, UR60, UR7, !UP1 ;  /* 0x000000073c077287 */ /* 0x000fe2000c800000 */
[----:B------:R-:W-:Y:S01]  /*5e60*/  UMOV UR5, UR9 ;  /* 0x0000000900057c82 */ /* 0x000fe20008000000 */
[----:B------:R-:W-:Y:S02]  /*5e70*/  UIMAD.WIDE.U32 UR8, UR4, UR40, URZ ;  /* 0x00000028040872a5 */ /* 0x000fe4000f8e00ff */
[----:B------:R-:W-:Y:S03]  /*5e80*/  USHF.R.U32.HI UR6, URZ, UR12, UR5 ;  /* 0x0000000cff067299 */ /* 0x000fe60008011605 */
[----:B------:R-:W-:Y:S01]  /*5e90*/  UMOV UR5, UR11 ;  /* 0x0000000b00057c82 */ /* 0x000fe20008000000 */
[----:B------:R-:W-:Y:S02]  /*5ea0*/  UIMAD.WIDE.U32 UR10, UR7, UR40, URZ ;  /* 0x00000028070a72a5 */ /* 0x000fe4000f8e00ff */
[----:B------:R-:W-:Y:S02]  /*5eb0*/  USHF.R.U32.HI UR12, URZ, UR57, UR5 ;  /* 0x00000039ff0c7299 */ /* 0x000fe40008011605 */
[----:B------:R-:W-:Y:S01]  /*5ec0*/  USEL UR6, UR37, UR6, !UP0 ;  /* 0x0000000625067287 */ /* 0x000fe2000c000000 */
[----:B------:R-:W-:Y:S02]  /*5ed0*/  UMOV UR5, UR9 ;  /* 0x0000000900057c82 */ /* 0x000fe40008000000 */
[----:B------:R-:W-:Y:S01]  /*5ee0*/  UMOV UR10, UR11 ;  /* 0x0000000b000a7c82 */ /* 0x000fe20008000000 */
[----:B------:R-:W-:Y:S02]  /*5ef0*/  @UP2 USHF.R.U32.HI UR4, URZ, UR41, UR5 ;  /* 0x00000029ff042299 */ /* 0x000fe40008011605 */
[----:B------:R-:W-:Y:S02]  /*5f00*/  @UP2 USHF.R.U32.HI UR7, URZ, UR41, UR10 ;  /* 0x00000029ff072299 */ /* 0x000fe4000801160a */
[----:B------:R-:W-:Y:S02]  /*5f10*/  UIMAD UR4, UR45, UR4, URZ ;  /* 0x000000042d0472a4 */ /* 0x000fe4000f8e02ff */
[----:B------:R-:W-:Y:S02]  /*5f20*/  UIMAD.WIDE.U32 UR10, UR6, UR40, URZ ;  /* 0x00000028060a72a5 */ /* 0x000fe4000f8e00ff */
[----:B------:R-:W-:Y:S02]  /*5f30*/  USEL UR5, UR38, UR12, !UP1 ;  /* 0x0000000c26057287 */ /* 0x000fe4000c800000 */
[----:B------:R-:W-:Y:S02]  /*5f40*/  UIMAD UR8, UR45, UR7, URZ ;  /* 0x000000072d0872a4 */ /* 0x000fe4000f8e02ff */
[----:B------:R-:W-:Y:S03]  /*5f50*/  UISETP.GE.AND UP0, UPT, UR6, UR4, UPT ;  /* 0x000000040600728c */ /* 0x000fe6000bf06270 */
[----:B------:R-:W-:Y:S01]  /*5f60*/  UMOV UR4, UR11 ;  /* 0x0000000b00047c82 */ /* 0x000fe20008000000 */
[----:B------:R-:W-:Y:S02]  /*5f70*/  UISETP.GE.OR UP0, UPT, UR5, UR8, UP0 ;  /* 0x000000080500728c */ /* 0x000fe40008706670 */
[----:B------:R-:W-:Y:S02]  /*5f80*/  USHF.R.U32.HI UR4, URZ, UR41, UR4 ;  /* 0x00000029ff047299 */ /* 0x000fe40008011604 */
[----:B------:R-:W-:Y:S02]  /*5f90*/  UIMAD.WIDE.U32 UR8, UR5, UR40, URZ ;  /* 0x00000028050872a5 */ /* 0x000fe4000f8e00ff */
[----:B------:R-:W-:Y:S02]  /*5fa0*/  USEL UR11, UR6, UR4, !UP2 ;  /* 0x00000004060b7287 */ /* 0x000fe4000d000000 */
[----:B------:R-:W-:Y:S02]  /*5fb0*/  UIADD3 UR8, UPT, UPT, -UR5, URZ, URZ ;  /* 0x000000ff05087290 */ /* 0x000fe4000fffe1ff */
[----:B------:R-:W-:Y:S01]  /*5fc0*/  UIADD3 UR10, UPT, UPT, -UR11, URZ, URZ ;  /* 0x000000ff0b0a7290 */ /* 0x000fe2000fffe1ff */
[----:B------:R-:W-:Y:S01]  /*5fd0*/  @!UP0 UMOV UR4, UR9 ;  /* 0x0000000900048c82 */ /* 0x000fe20008000000 */
[----:B------:R-:W-:Y:S02]  /*5fe0*/  UIADD3 UR9, UPT, UPT, -UR6, URZ, URZ ;  /* 0x000000ff06097290 */ /* 0x000fe4000fffe1ff */
[----:B------:R-:W-:Y:S02]  /*5ff0*/  @!UP0 USHF.R.U32.HI UR4, URZ, UR41, UR4 ;  /* 0x00000029ff048299 */ /* 0x000fe40008011604 */
[----:B------:R-:W-:Y:S02]  /*6000*/  UIMAD UR10, UR45, UR10, UR6 ;  /* 0x0000000a2d0a72a4 */ /* 0x000fe4000f8e0206 */
[----:B------:R-:W-:Y:S04]  /*6010*/  @!UP0 USEL UR4, UR5, UR4, !UP2 ;  /* 0x0000000405048287 */ /* 0x000fe8000d000000 */
[----:B------:R-:W-:Y:S02]  /*6020*/  @!UP0 UIMAD UR10, UR7, UR10, UR4 ;  /* 0x0000000a070a82a4 */ /* 0x000fe4000f8e0204 */
[----:B------:R-:W-:Y:S02]  /*6030*/  @!UP0 UIADD3 UR11, UPT, UPT, UR11, -UR4, URZ ;  /* 0x800000040b0b8290 */ /* 0x000fe4000fffe0ff */
[----:B------:R-:W-:Y:S02]  /*6040*/  UIMAD UR7, UR42, UR8, UR38 ;  /* 0x000000082a0772a4 */ /* 0x000fe4000f8e0226 */
[----:B------:R-:W-:Y:S02]  /*6050*/  @!UP0 UIMAD UR6, UR11, UR45, UR5 ;  /* 0x0000002d0b0682a4 */ /* 0x000fe4000f8e0205 */
[----:B------:R-:W-:Y:S01]  /*6060*/  UIMAD UR4, UR58, UR9, UR37 ;  /* 0x000000093a0472a4 */ /* 0x000fe2000f8e0225 */
[----:B------:R-:W-:Y:S02]  /*6070*/  @!UP0 UMOV UR5, UR10 ;  /* 0x0000000a00058c82 */ /* 0x000fe40008000000 */
[----:B------:R-:W-:Y:S02]  /*6080*/  UIMAD UR38, UR5, UR42, UR7 ;  /* 0x0000002a052672a4 */ /* 0x000fe4000f8e0207 */
[----:B------:R-:W-:Y:S11]  /*6090*/  UIMAD UR37, UR6, UR58, UR4 ;  /* 0x0000003a062572a4 */ /* 0x000ff6000f8e0204 */
[----:B------:R-:W-:Y:S01]  /*60a0*/  @!UPT UIADD3 URZ, UPT, UPT, URZ, URZ, URZ ;  /* 0x000000fffffff290 */ /* 0x000fe2000fffe0ff */
.L_x_103:
[----:B------:R-:W-:Y:S01]  /*60b0*/  UISETP.NE.AND UP0, UPT, UR39, 0x1, UPT ;  /* 0x000000012700788c */ /* 0x000fe2000bf05270 */
[----:B------:R-:W-:Y:S01]  /*60c0*/  LOP3.LUT P0, RZ, R52, 0x90, RZ, 0xc0, !PT ;  /* 0x0000009034ff7812 */ /* 0x000fe2000780c0ff */
[----:B------:R-:W-:Y:S01]  /*60d0*/  USHF.L.U32 UR50, UR31, 0x6, URZ ;  /* 0x000000061f327899 */ /* 0x000fe200080006ff */
[----:B------:R-:W-:Y:S01]  /*60e0*/  BSSY.RECONVERGENT B6, `(.L_x_104) ;  /* 0x0000034000067945 */ /* 0x000fe20003800200 */
[----:B------:R-:W-:Y:S01]  /*60f0*/  USHF.L.U32 UR49, UR30, 0x7, URZ ;  /* 0x000000071e317899 */ /* 0x000fe200080006ff */
[----:B------:R-:W-:Y:S06]  /*6100*/  IADD3 R55, PT, PT, R55, 0x1, RZ ;  /* 0x0000000137377810 */ /* 0x000fec0007ffe0ff */
[----:B------:R-:W2:Y:S01]  /*6110*/  @!UP0 LDCU.128 UR12, c[0x0][0xb10] ;  /* 0x00016200ff0c87ac */ /* 0x000ea20008000c00 */
[----:B------:R-:W3:Y:S01]  /*6120*/  @!UP0 LDCU UR5, c[0x0][0xb0c] ;  /* 0x00016180ff0587ac */ /* 0x000ee20008000800 */
[----:B------:R-:W4:Y:S01]  /*6130*/  @!UP0 LDCU UR10, c[0x0][0xb20] ;  /* 0x00016400ff0a87ac */ /* 0x000f220008000800 */
[----:B--2---:R-:W-:Y:S02]  /*6140*/  UIMAD.WIDE.U32 UR8, UR38, UR12, URZ ;  /* 0x0000000c260872a5 */ /* 0x004fe4000f8e00ff */
[----:B------:R-:W-:Y:S02]  /*6150*/  UIMAD.WIDE.U32 UR6, UR37, UR15, URZ ;  /* 0x0000000f250672a5 */ /* 0x000fe4000f8e00ff */
[----:B------:R-:W-:Y:S03]  /*6160*/  @!UP0 UISETP.NE.AND UP1, UPT, UR14, 0x1, UPT ;  /* 0x000000010e00888c */ /* 0x000fe6000bf25270 */
[----:B------:R-:W-:Y:S01]  /*6170*/  @!UP0 UMOV UR4, UR9 ;  /* 0x0000000900048c82 */ /* 0x000fe20008000000 */
[----:B---3--:R-:W-:Y:S02]  /*6180*/  @!UP0 UISETP.NE.AND UP2, UPT, UR5, 0x1, UPT ;  /* 0x000000010500888c */ /* 0x008fe4000bf45270 */
[----:B------:R-:W-:Y:S01]  /*6190*/  @!UP0 USHF.R.U32.HI UR4, URZ, UR13, UR4 ;  /* 0x0000000dff048299 */ /* 0x000fe20008011604 */
[----:B------:R-:W-:Y:S02]  /*61a0*/  @!UP0 UMOV UR6, UR7 ;  /* 0x0000000700068c82 */ /* 0x000fe40008000000 */
[----:B----4-:R-:W-:Y:S02]  /*61b0*/  @!UP0 USHF.R.U32.HI UR6, URZ, UR10, UR6 ;  /* 0x0000000aff068299 */ /* 0x010fe40008011606 */
[----:B------:R-:W-:Y:S02]  /*61c0*/  @!UP0 USEL UR7, UR38, UR4, !UP2 ;  /* 0x0000000426078287 */ /* 0x000fe4000d000000 */
[----:B------:R-:W-:Y:S04]  /*61d0*/  @!UP0 USEL UR6, UR37, UR6, !UP1 ;  /* 0x0000000625068287 */ /* 0x000fe8000c800000 */
[----:B------:R-:W-:Y:S02]  /*61e0*/  @!UP0 UIADD3 UR4, UPT, UPT, -UR7, UR6, URZ ;  /* 0x0000000607048290 */ /* 0x000fe4000fffe1ff */
[----:B------:R-:W-:Y:S02]  /*61f0*/  @!UP0 UIADD3 UR6, UPT, UPT, UR7, -UR6, URZ ;  /* 0x8000000607068290 */ /* 0x000fe4000fffe0ff */
[----:B------:R-:W-:Y:S02]  /*6200*/  @!UP0 UIMAD UR38, UR4, UR5, UR38 ;  /* 0x00000005042682a4 */ /* 0x000fe4000f8e0226 */
[----:B------:R-:W-:Y:S01]  /*6210*/  @!UP0 UIMAD UR37, UR6, UR14, UR37 ;  /* 0x0000000e062582a4 */ /* 0x000fe2000f8e0225 */
[----:B------:R-:W-:Y:S11]  /*6220*/  @!P0 BRA `(.L_x_105) ;  /* 0x00000000007c8947 */ /* 0x000ff60003800000 */
[----:B------:R-:W2:Y:S01]  /*6230*/  LDCU.64 UR8, c[0x4][0x80] ;  /* 0x01001000ff0877ac */ /* 0x000ea20008000a00 */
[----:B------:R-:W-:Y:S01]  /*6240*/  MOV R2, 0x0 ;  /* 0x0000000000027802 */ /* 0x000fe20000000f00 */
[----:B------:R-:W-:Y:S02]  /*6250*/  HFMA2 R12, -RZ, RZ, 0, 5.9604644775390625e-08 ;  /* 0x00000001ff0c7431 */ /* 0x000fe400000001ff */
[----:B------:R-:W-:Y:S01]  /*6260*/  IMAD.MOV.U32 R8, RZ, RZ, 0x70 ;  /* 0x00000070ff087424 */ /* 0x000fe200078e00ff */
[----:B------:R3:W4:Y:S01]  /*6270*/  LDC.64 R14, c[0x4][R2] ;  /* 0x01000000020e7b82 */ /* 0x0007220000000a00 */
[----:B------:R-:W1:Y:S01]  /*6280*/  LDCU.64 UR6, c[0x4][0x88] ;  /* 0x01001100ff0677ac */ /* 0x000e620008000a00 */
[----:B------:R-:W-:Y:S01]  /*6290*/  IMAD.MOV.U32 R13, RZ, RZ, RZ ;  /* 0x000000ffff0d7224 */ /* 0x000fe200078e00ff */
[----:B------:R-:W1:Y:S01]  /*62a0*/  LDCU.64 UR4, c[0x4][0x8] ;  /* 0x01000100ff0477ac */ /* 0x000e620008000a00 */
[----:B--2---:R-:W-:Y:S01]  /*62b0*/  MOV R5, UR9 ;  /* 0x0000000900057c02 */ /* 0x004fe20008000f00 */
[----:B------:R-:W-:Y:S01]  /*62c0*/  IMAD.U32 R4, RZ, RZ, UR8 ;  /* 0x00000008ff047e24 */ /* 0x000fe2000f8e00ff */
[----:B-1----:R-:W-:Y:S01]  /*62d0*/  MOV R7, UR7 ;  /* 0x0000000700077c02 */ /* 0x002fe20008000f00 */
[----:B------:R-:W-:Y:S01]  /*62e0*/  IMAD.U32 R6, RZ, RZ, UR6 ;  /* 0x00000006ff067e24 */ /* 0x000fe2000f8e00ff */
[----:B------:R-:W-:Y:S01]  /*62f0*/  MOV R11, UR5 ;  /* 0x00000005000b7c02 */ /* 0x000fe20008000f00 */
[----:B------:R-:W-:Y:S02]  /*6300*/  IMAD.U32 R10, RZ, RZ, UR4 ;  /* 0x00000004ff0a7e24 */ /* 0x000fe4000f8e00ff */
[----:B------:R-:W-:Y:S07]  /*6310*/  LEPC R20, `(.L_x_106) ;  /* 0x000000001014794e */ /* 0x000fee0000000000 */
[----:B---345:R-:W-:Y:S05]  /*6320*/  CALL.ABS.NOINC R14 ;  /* 0x000000000e007343 */ /* 0x038fea0003c00000 */
.L_x_106:
[----:B------:R-:W1:Y:S01]  /*6330*/  LDCU.64 UR8, c[0x4][0x80] ;  /* 0x01001000ff0877ac */ /* 0x000e620008000a00 */
[----:B------:R-:W2:Y:S01]  /*6340*/  LDC.64 R2, c[0x4][R2] ;  /* 0x0100000002027b82 */ /* 0x000ea20000000a00 */
[----:B------:R-:W-:Y:S02]  /*6350*/  HFMA2 R12, -RZ, RZ, 0, 5.9604644775390625e-08 ;  /* 0x00000001ff0c7431 */ /* 0x000fe400000001ff */
[----:B------:R-:W-:Y:S02]  /*6360*/  IMAD.MOV.U32 R8, RZ, RZ, 0x70 ;  /* 0x00000070ff087424 */ /* 0x000fe400078e00ff */
[----:B------:R-:W-:Y:S01]  /*6370*/  IMAD.MOV.U32 R13, RZ, RZ, RZ ;  /* 0x000000ffff0d7224 */ /* 0x000fe200078e00ff */
[----:B------:R-:W3:Y:S01]  /*6380*/  LDCU.64 UR6, c[0x4][0x88] ;  /* 0x01001100ff0677ac */ /* 0x000ee20008000a00 */
[----:B------:R-:W4:Y:S01]  /*6390*/  LDCU.64 UR4, c[0x4][0x8] ;  /* 0x01000100ff0477ac */ /* 0x000f220008000a00 */
[----:B-1----:R-:W-:Y:S02]  /*63a0*/  MOV R4, UR8 ;  /* 0x0000000800047c02 */ /* 0x002fe40008000f00 */
[----:B------:R-:W-:Y:S02]  /*63b0*/  MOV R5, UR9 ;  /* 0x0000000900057c02 */ /* 0x000fe40008000f00 */
[----:B---3--:R-:W-:Y:S01]  /*63c0*/  MOV R7, UR7 ;  /* 0x0000000700077c02 */ /* 0x008fe20008000f00 */
[----:B------:R-:W-:Y:S01]  /*63d0*/  IMAD.U32 R6, RZ, RZ, UR6 ;  /* 0x00000006ff067e24 */ /* 0x000fe2000f8e00ff */
[----:B----4-:R-:W-:Y:S01]  /*63e0*/  MOV R11, UR5 ;  /* 0x00000005000b7c02 */ /* 0x010fe20008000f00 */
[----:B------:R-:W-:Y:S02]  /*63f0*/  IMAD.U32 R10, RZ, RZ, UR4 ;  /* 0x00000004ff0a7e24 */ /* 0x000fe4000f8e00ff */
[----:B------:R-:W-:Y:S07]  /*6400*/  LEPC R20, `(.L_x_105) ;  /* 0x000000001014794e */ /* 0x000fee0000000000 */
[----:B--2---:R-:W-:Y:S05]  /*6410*/  CALL.ABS.NOINC R2 ;  /* 0x0000000002007343 */ /* 0x004fea0003c00000 */
.L_x_105:
[----:B------:R-:W-:Y:S05]  /*6420*/  BSYNC.RECONVERGENT B6 ;  /* 0x0000000000067941 */ /* 0x000fea0003800200 */
.L_x_104:
[----:B------:R-:W-:Y:S02]  /*6430*/  R2UR UR6, R51 ;  /* 0x00000000330672ca */ /* 0x000fe400000e0000 */
[----:B------:R-:W-:Y:S02]  /*6440*/  R2UR UR5, R49 ;  /* 0x00000000310572ca */ /* 0x000fe400000e0000 */
[----:B------:R-:W-:Y:S02]  /*6450*/  R2UR UR4, R48 ;  /* 0x00000000300472ca */ /* 0x000fe400000e0000 */
[----:B------:R-:W-:Y:S02]  /*6460*/  ISETP.NE.U32.AND P4, PT, R42, RZ, PT ;  /* 0x000000ff2a00720c */ /* 0x000fe40003f85070 */
[----:B------:R-:W-:Y:S02]  /*6470*/  ISETP.NE.U32.AND P2, PT, RZ, UR54, PT ;  /* 0x00000036ff007c0c */ /* 0x000fe4000bf45070 */
[----:B------:R-:W-:Y:S02]  /*6480*/  ISETP.NE.AND.EX P4, PT, R43, RZ, PT, P4 ;  /* 0x000000ff2b00720c */ /* 0x000fe40003f85340 */
[----:B------:R-:W-:Y:S01]  /*6490*/  ISETP.NE.AND.EX P2, PT, RZ, UR55, PT, P2 ;  /* 0x00000037ff007c0c */ /* 0x000fe2000bf45320 */
[----:B------:R-:W-:Y:S02]  /*64a0*/  UISETP.NE.AND UP2, UPT, UR6, URZ, UPT ;  /* 0x000000ff0600728c */ /* 0x000fe4000bf45270 */
[----:B------:R-:W-:Y:S04]  /*64b0*/  UISETP.NE.U32.AND UP0, UPT, UR5, URZ, UPT ;  /* 0x000000ff0500728c */ /* 0x000fe8000bf05070 */
[----:B------:R-:W-:Y:S01]  /*64c0*/  UISETP.NE.AND.EX UP1, UPT, UR4, URZ, UPT, UP0 ;  /* 0x000000ff0400728c */ /* 0x000fe2000bf25300 */
[----:B------:R-:W-:Y:S01]  /*64d0*/  PLOP3.LUT P1, PT, PT, PT, UP2, 0x80, 0x8 ;  /* 0x000000000008781c */ /* 0x000fe20003f2f028 */
[----:B------:R-:W-:Y:S03]  /*64e0*/  UPLOP3.LUT UP0, UPT, UPT, UPT, UPT, 0x40, 0x4 ;  /* 0x000000000004789c */ /* 0x000fe60003f0e870 */
[----:B------:R-:W-:Y:S06]  /*64f0*/  @UP2 UPLOP3.LUT UP0, UPT, UPT, UPT, UP1, 0x80, 0x8 ;  /* 0x000000000008289c */ /* 0x000fec0003f0f010 */
[----:B------:R-:W-:Y:S01]  /*6500*/  PLOP3.LUT P0, PT, PT, PT, UP0, 0x80, 0x8 ;  /* 0x000000000008781c */ /* 0x000fe20003f0f008 */
[----:B------:R-:W-:Y:S01]  /*6510*/  @!UPT UIADD3 URZ, UPT, UPT, URZ, URZ, URZ ;  /* 0x000000fffffff290 */ /* 0x000fe2000fffe0ff */
[----:B------:R-:W-:Y:S11]  /*6520*/  BRA.U !UP1, `(.L_x_107) ;  /* 0x0000000109407547 */ /* 0x000ff6000b800000 */
[----:B------:R-:W-:Y:S01]  /*6530*/  UISETP.NE.U32.AND UP0, UPT, UR54, URZ, UPT ;  /* 0x000000ff3600728c */ /* 0x000fe2000bf05070 */
[----:B------:R-:W-:Y:S01]  /*6540*/  R2UR UR6, R49 ;  /* 0x00000000310672ca */ /* 0x000fe200000e0000 */
[----:B------:R-:W2:Y:S01]  /*6550*/  LDCU.64 UR8, c[0x0][0x358] ;  /* 0x00006b00ff0877ac */ /* 0x000ea20008000a00 */
[----:B------:R-:W-:Y:S02]  /*6560*/  HFMA2 R46, -RZ, RZ, 0, 5.9604644775390625e-08 ;  /* 0x00000001ff2e7431 */ /* 0x000fe400000001ff */
[----:B-1----:R-:W-:Y:S01]  /*6570*/  IMAD.MOV.U32 R0, RZ, RZ, 0x1 ;  /* 0x00000001ff007424 */ /* 0x002fe200078e00ff */
[----:B------:R-:W-:Y:S06]  /*6580*/  UISETP.NE.AND.EX UP0, UPT, UR55, URZ, UPT, UP0 ;  /* 0x000000ff3700728c */ /* 0x000fec000bf05300 */
[----:B------:R-:W-:Y:S05]  /*6590*/  PLOP3.LUT P3, PT, PT, PT, UP0, 0x80, 0x8 ;  /* 0x000000000008781c */ /* 0x000fea0003f6f008 */
[----:B------:R-:W1:Y:S01]  /*65a0*/  @UP0 LDCU.64 UR4, c[0x0][0x888] ;  /* 0x00011100ff0407ac */ /* 0x000e620008000a00 */
[----:B------:R-:W-:Y:S07]  /*65b0*/  @UP0 UIMAD UR6, UR36, UR6, URZ ;  /* 0x00000006240602a4 */ /* 0x000fee000f8e02ff */
[----:B------:R-:W-:Y:S01]  /*65c0*/  @!P3 PRMT R46, R0, 0x7610, R46 ;  /* 0x00007610002eb816 */ /* 0x000fe2000000002e */
[----:B-1----:R-:W-:Y:S06]  /*65d0*/  @UP0 UIMAD.WIDE UR4, UR6, 0x4, UR4 ;  /* 0x00000004060408a5 */ /* 0x002fec000f8e0204 */
[----:B------:R-:W-:Y:S02]  /*65e0*/  IMAD.U32 R2, RZ, RZ, UR4 ;  /* 0x00000004ff027e24 */ /* 0x000fe4000f8e00ff */
[----:B------:R-:W-:Y:S03]  /*65f0*/  IMAD.U32 R3, RZ, RZ, UR5 ;  /* 0x00000005ff037e24 */ /* 0x000fe6000f8e00ff */
[----:B------:R-:W1:Y:S02]  /*6600*/  @!UP0 LDCU UR4, c[0x0][0x880] ;  /* 0x00011000ff0487ac */ /* 0x000e640008000800 */
[----:B--2--5:R2:W5:Y:S02]  /*6610*/  @P3 LDG.E R27, desc[UR8][R2.64] ;  /* 0x00000008021b3981 */ /* 0x024564000c1e1900 */
[----:B-12---:R-:W-:Y:S02]  /*6620*/  @!P3 MOV R27, UR4 ;  /* 0x00000004001bbc02 */ /* 0x006fe40008000f00 */
.L_x_107:
[----:B------:R-:W-:Y:S05]  /*6630*/  @!P4 BRA `(.L_x_108) ;  /* 0x000000000024c947 */ /* 0x000fea0003800000 */
[----:B------:R-:W-:Y:S01]  /*6640*/  ISETP.NE.U32.AND P3, PT, R40, RZ, PT ;  /* 0x000000ff2800720c */ /* 0x000fe20003f65070 */
[----:B------:R-:W2:Y:S03]  /*6650*/  LDCU.64 UR4, c[0x0][0x358] ;  /* 0x00006b00ff0477ac */ /* 0x000ea60008000a00 */
[----:B------:R-:W-:Y:S11]  /*6660*/  ISETP.NE.AND.EX P3, PT, R41, RZ, PT, P3 ;  /* 0x000000ff2900720c */ /* 0x000ff60003f65330 */
[----:B------:R-:W-:Y:S02]  /*6670*/  @!UPT UIADD3 URZ, UPT, UPT, URZ, URZ, URZ ;  /* 0x000000fffffff290 */ /* 0x000fe4000fffe0ff */
[----:B------:R-:W3:Y:S01]  /*6680*/  @P3 LDC.64 R2, c[0x0][0x8a8] ;  /* 0x00022a00ff023b82 */ /* 0x000ee20000000a00 */
[----:B-1----:R-:W-:Y:S04]  /*6690*/  @P3 IMAD R0, R42, UR36, RZ ;  /* 0x000000242a003c24 */ /* 0x002fe8000f8e02ff */
[----:B---3--:R-:W-:Y:S05]  /*66a0*/  @P3 IMAD.WIDE R2, R0, 0x4, R2 ;  /* 0x0000000400023825 */ /* 0x008fea00078e0202 */
[----:B--2--5:R2:W5:Y:S02]  /*66b0*/  @P3 LDG.E R24, desc[UR4][R2.64] ;  /* 0x0000000402183981 */ /* 0x024564000c1e1900 */
[----:B--2---:R-:W3:Y:S02]  /*66c0*/  @!P3 LDC R24, c[0x0][0x8a0] ;  /* 0x00022800ff18bb82 */ /* 0x004ee40000000800 */
.L_x_108:
[----:B-----5:R-:W-:Y:S01]  /*66d0*/  FSETP.NEU.AND P3, PT, R27, RZ, PT ;  /* 0x000000ff1b00720b */ /* 0x020fe20003f6d000 */
[----:B------:R-:W-:Y:S01]  /*66e0*/  IMAD.SHL.U32 R56, R44, 0x2, RZ ;  /* 0x000000022c387824 */ /* 0x000fe200078e00ff */
[----:B------:R-:W-:Y:S01]  /*66f0*/  SEL R3, RZ, 0xffffffff, P2 ;  /* 0xffffffffff037807 */ /* 0x000fe20001000000 */
[----:B------:R-:W-:Y:S01]  /*6700*/  BSSY B1, `(.L_x_109) ;  /* 0x0000034000017945 */ /* 0x000fe20003800000 */
[----:B------:R-:W-:Y:S01]  /*6710*/  @P1 LOP3.LUT P2, RZ, R46, 0xff, RZ, 0xc0, !PT ;  /* 0x000000ff2eff1812 */ /* 0x000fe2000784c0ff */
[----:B------:R-:W-:Y:S01]  /*6720*/  IMAD.MOV.U32 R63, RZ, RZ, 0x1 ;  /* 0x00000001ff3f7424 */ /* 0x000fe200078e00ff */
[----:B-1----:R-:W-:Y:S01]  /*6730*/  @P1 SEL R0, RZ, 0xffffffff, P3 ;  /* 0xffffffffff001807 */ /* 0x002fe20001800000 */
[C---:B------:R-:W-:Y:S01]  /*6740*/  IMAD R25, R22.reuse, 0x40, R23 ;  /* 0x0000004016197824 */ /* 0x040fe200078e0217 */
[----:B------:R-:W-:Y:S01]  /*6750*/  LOP3.LUT R59, R59, 0x1, RZ, 0x3c, !PT ;  /* 0x000000013b3b7812 */ /* 0x000fe200078e3cff */
[----:B------:R-:W-:Y:S01]  /*6760*/  IMAD.MOV.U32 R26, RZ, RZ, RZ ;  /* 0x000000ffff1a7224 */ /* 0x000fe200078e00ff */
[C---:B------:R-:W-:Y:S02]  /*6770*/  @P0 SEL R0, R3.reuse, R0, !P2 ;  /* 0x0000000003000207 */ /* 0x040fe40005000000 */
[----:B------:R-:W-:Y:S02]  /*6780*/  CS2R R38, SRZ ;  /* 0x0000000000267805 */ /* 0x000fe4000001ff00 */
[----:B------:R-:W-:Y:S02]  /*6790*/  LEA R53, R22, UR43, 0x3 ;  /* 0x0000002b16357c11 */ /* 0x000fe4000f8e18ff */
[----:B------:R-:W-:Y:S02]  /*67a0*/  CS2R R36, SRZ ;  /* 0x0000000000247805 */ /* 0x000fe4000001ff00 */
[----:B------:R-:W-:Y:S02]  /*67b0*/  @P1 LOP3.LUT R0, R0, 0x1, RZ, 0xc0, !PT ;  /* 0x0000000100001812 */ /* 0x000fe400078ec0ff */
[----:B------:R-:W-:Y:S02]  /*67c0*/  CS2R R30, SRZ ;  /* 0x00000000001e7805 */ /* 0x000fe4000001ff00 */
[----:B------:R-:W-:Y:S02]  /*67d0*/  PLOP3.LUT P2, PT, PT, PT, UP1, 0x80, 0x8 ;  /* 0x000000000008781c */ /* 0x000fe40003f4f018 */
[----:B------:R-:W-:Y:S02]  /*67e0*/  CS2R R28, SRZ ;  /* 0x00000000001c7805 */ /* 0x000fe4000001ff00 */
[----:B------:R-:W-:Y:S01]  /*67f0*/  ISETP.NE.U32.OR P6, PT, R0, 0x1, !P1 ;  /* 0x000000010000780c */ /* 0x000fe20004fc5470 */
[----:B------:R-:W-:Y:S01]  /*6800*/  VIADD R62, R56, UR43 ;  /* 0x0000002b383e7c36 */ /* 0x000fe20008000000 */
[----:B------:R-:W-:Y:S02]  /*6810*/  LOP3.LUT P4, R54, R46, 0xff, RZ, 0xc0, !PT ;  /* 0x000000ff2e367812 */ /* 0x000fe4000788c0ff */
[----:B------:R-:W-:Y:S02]  /*6820*/  SEL R2, RZ, 0xffffffff, P3 ;  /* 0xffffffffff027807 */ /* 0x000fe40001800000 */
[----:B------:R-:W-:Y:S03]  /*6830*/  P2R R61, PR, RZ, 0x40 ;  /* 0x00000040ff3d7803 */ /* 0x000fe60000000000 */
[----:B------:R-:W-:Y:S04]  /*6840*/  @P2 SEL R2, R3, R2, !P4 ;  /* 0x0000000203022207 */ /* 0x000fe80006000000 */
[----:B------:R-:W-:Y:S02]  /*6850*/  @P6 SHF.L.U32 R0, R59, 0x1f, RZ ;  /* 0x0000001f3b006819 */ /* 0x000fe400000006ff */
[----:B------:R-:W-:Y:S02]  /*6860*/  LOP3.LUT R2, R2, 0x1, RZ, 0xc0, !PT ;  /* 0x0000000102027812 */ /* 0x000fe400078ec0ff */
[----:B------:R1:W2:Y:S02]  /*6870*/  @P6 SYNCS.PHASECHK.TRANS64.TRYWAIT P1, [UR43+0x50], R0 ;  /* 0x00005000ff0065a7 */ /* 0x0002a4000802112b */
[----:B------:R-:W-:Y:S04]  /*6880*/  ISETP.NE.U32.AND P5, PT, R2, 0x1, PT ;  /* 0x000000010200780c */ /* 0x000fe80003fa5070 */
[----:B------:R-:W-:Y:S02]  /*6890*/  P2R R64, PR, RZ, 0x20 ;  /* 0x00000020ff407803 */ /* 0x000fe40000000000 */
[----:B-1----:R-:W-:Y:S04]  /*68a0*/  SHF.L.U32 R0, R58, 0x1f, RZ ;  /* 0x0000001f3a007819 */ /* 0x002fe800000006ff */
[----:B------:R1:W4:Y:S01]  /*68b0*/  SYNCS.PHASECHK.TRANS64.TRYWAIT P0, [R53+URZ+0xc0], R0 ;  /* 0x0000c000350075a7 */ /* 0x00032200080011ff */
[----:B--2---:R-:W-:Y:S01]  /*68c0*/  @P6 SEL R63, RZ, 0x1, !P1 ;  /* 0x00000001ff3f6807 */ /* 0x004fe20004800000 */
[----:B-1----:R-:W-:Y:S06]  /*68d0*/  @!P6 BRA `(.L_x_110) ;  /* 0x000000000058e947 */ /* 0x002fec0003800000 */
[C---:B------:R-:W-:Y:S01]  /*68e0*/  VIADD R2, R62.reuse, 0x200 ;  /* 0x000002003e027836 */ /* 0x040fe20000000000 */
[----:B------:R-:W-:Y:S01]  /*68f0*/  LOP3.LUT P6, RZ, R45, 0x40, RZ, 0xc0, !PT ;  /* 0x000000402dff7812 */ /* 0x000fe200078cc0ff */
[----:B------:R-:W-:Y:S01]  /*6900*/  BSSY B0, `(.L_x_111) ;  /* 0x000000e000007945 */ /* 0x000fe20003800000 */
[----:B------:R-:W-:Y:S01]  /*6910*/  ISETP.NE.AND P2, PT, R63, RZ, PT ;  /* 0x000000ff3f00720c */ /* 0x000fe20003f45270 */
[----:B------:R-:W-:Y:S01]  /*6920*/  @P5 VIADD R4, R62, 0x210 ;  /* 0x000002103e045836 */ /* 0x000fe20000000000 */
[----:B------:R-:W-:Y:S01]  /*6930*/  PLOP3.LUT P1, PT, PT, PT, PT, 0x8, 0x80 ;  /* 0x000000000080781c */ /* 0x000fe20003f2e170 */
[----:B------:R-:W-:Y:S01]  /*6940*/  IMAD.MOV.U32 R39, RZ, RZ, RZ ;  /* 0x000000ffff277224 */ /* 0x000fe200078e00ff */
[----:B------:R-:W-:Y:S02]  /*6950*/  @P5 PLOP3.LUT P1, PT, P6, PT, PT, 0x80, 0x8 ;  /* 0x000000000008581c */ /* 0x000fe4000372f070 */
[----:B------:R-:W-:Y:S02]  /*6960*/  CS2R R36, SRZ ;  /* 0x0000000000247805 */ /* 0x000fe4000001ff00 */
[----:B------:R-:W-:Y:S02]  /*6970*/  CS2R R30, SRZ ;  /* 0x00000000001e7805 */ /* 0x000fe4000001ff00 */
[----:B------:R-:W-:Y:S07]  /*6980*/  CS2R R28, SRZ ;  /* 0x00000000001c7805 */ /* 0x000fee000001ff00 */
[----:B------:R-:W-:Y:S01]  /*6990*/  @P1 VIADD R4, R2, 0xfffffff0 ;  /* 0xfffffff002041836 */ /* 0x000fe20000000000 */
[----:B------:R-:W-:Y:S06]  /*69a0*/  @P2 BRA `(.L_x_112) ;  /* 0x00000000000c2947 */ /* 0x000fec0003800000 */
[----:B------:R-:W-:Y:S04]  /*69b0*/  SHF.L.U32 R3, R59, 0x1f, RZ ;  /* 0x0000001f3b037819 */ /* 0x000fe800000006ff */
[----:B------:R-:W1:Y:S02]  /*69c0*/  SYNCS.PHASECHK.TRANS64.TRYWAIT P1, [UR43+0x50], R3 ;  /* 0x00005003ff0075a7 */ /* 0x000e64000802112b */
[----:B-1----:R-:W-:Y:S05]  /*69d0*/  @!P1 BRA `(.L_x_113) ;  /* 0x0000003000649947 */ /* 0x002fea0003800000 */
.L_x_112:
[----:B------:R-:W-:Y:S05]  /*69e0*/  BSYNC B0 ;  /* 0x0000000000007941 */ /* 0x000fea0003800000 */
.L_x_111:
[----:B------:R-:W-:Y:S01]  /*69f0*/  ISETP.NE.AND P1, PT, R64, RZ, PT ;  /* 0x000000ff4000720c */ /* 0x000fe20003f25270 */
[----:B------:R-:W-:Y:S11]  /*6a00*/  HFMA2 R26, -RZ, RZ, 0, 5.9604644775390625e-08 ;  /* 0x00000001ff1a7431 */ /* 0x000ff600000001ff */
[----:B------:R-:W-:Y:S01]  /*6a10*/  @!UPT UIADD3 URZ, UPT, UPT, URZ, URZ, URZ ;  /* 0x000000fffffff290 */ /* 0x000fe2000fffe0ff */
[----:B------:R2:W1:Y:S04]  /*6a20*/  @P1 LDS.128 R36, [R4] ;  /* 0x0000000004241984 */ /* 0x0004680000000c00 */
[----:B------:R2:W1:Y:S02]  /*6a30*/  @P1 LDS.128 R28, [R56+UR43+0x200] ;  /* 0x0002002b381c1984 */ /* 0x0004640008000c00 */
.L_x_110:
[----:B------:R-:W-:Y:S05]  /*6a40*/  BSYNC B1 ;  /* 0x0000000000017941 */ /* 0x000fea0003800000 */
.L_x_109:
[----:B-1----:R-:W-:Y:S04]  /*6a50*/  SHF.R.U32.HI R2, RZ, 0x15, R25 ;  /* 0x00000015ff027819 */ /* 0x002fe80000011619 */
[----:B------:R-:W-:Y:S01]  /*6a60*/  LOP3.LUT P1, RZ, R2, 0x3, R47, 0x48, !PT ;  /* 0x0000000302ff7812 */ /* 0x000fe2000782482f */
[----:B------:R-:W-:Y:S01]  /*6a70*/  @!UPT UIADD3 URZ, UPT, UPT, URZ, URZ, URZ ;  /* 0x000000fffffff290 */ /* 0x000fe2000fffe0ff */
[----:B----4-:R-:W-:Y:S11]  /*6a80*/  @P0 BRA `(.L_x_114) ;  /* 0x0000000000080947 */ /* 0x010ff60003800000 */
[----:B------:R-:W1:Y:S02]  /*6a90*/  SYNCS.PHASECHK.TRANS64.TRYWAIT P0, [R53+URZ+0xc0], R0 ;  /* 0x0000c000350075a7 */ /* 0x000e6400080011ff */
[----:B-1----:R-:W-:Y:S05]  /*6aa0*/  @!P0 BRA `(.L_x_115) ;  /* 0x0000003000488947 */ /* 0x002fea0003800000 */
.L_x_114:
[----:B------:R-:W-:Y:S05]  /*6ab0*/  @!P1 BRA `(.L_x_116) ;  /* 0x0000000000409947 */ /* 0x000fea0003800000 */
[----:B------:R-:W4:Y:S01]  /*6ac0*/  LDCU.64 UR8, c[0x4][0x70] ;  /* 0x01000e00ff0877ac */ /* 0x000f220008000a00 */
[----:B------:R-:W-:Y:S01]  /*6ad0*/  MOV R3, 0x0 ;  /* 0x0000000000037802 */ /* 0x000fe20000000f00 */
[----:B------:R-:W-:Y:S02]  /*6ae0*/  HFMA2 R12, -RZ, RZ, 0, 5.9604644775390625e-08 ;  /* 0x00000001ff0c7431 */ /* 0x000fe400000001ff */
[----:B------:R-:W-:Y:S02]  /*6af0*/  IMAD.MOV.U32 R8, RZ, RZ, 0x192 ;  /* 0x00000192ff087424 */ /* 0x000fe400078e00ff */
[----:B------:R-:W-:Y:S01]  /*6b00*/  IMAD.MOV.U32 R13, RZ, RZ, RZ ;  /* 0x000000ffff0d7224 */ /* 0x000fe200078e00ff */
[----:B------:R-:W5:Y:S01]  /*6b10*/  LDCU.64 UR6, c[0x4][0x78] ;  /* 0x01000f00ff0677ac */ /* 0x000f620008000a00 */
[----:B------:R-:W1:Y:S01]  /*6b20*/  LDC.64 R2, c[0x4][R3] ;  /* 0x0100000003027b82 */ /* 0x000e620000000a00 */
[----:B------:R-:W3:Y:S01]  /*6b30*/  LDCU.64 UR4, c[0x4][0x10] ;  /* 0x01000200ff0477ac */ /* 0x000ee20008000a00 */
[----:B----4-:R-:W-:Y:S01]  /*6b40*/  MOV R5, UR9 ;  /* 0x0000000900057c02 */ /* 0x010fe20008000f00 */
[----:B--2---:R-:W-:Y:S01]  /*6b50*/  IMAD.U32 R4, RZ, RZ, UR8 ;  /* 0x00000008ff047e24 */ /* 0x004fe2000f8e00ff */
[----:B-----5:R-:W-:Y:S01]  /*6b60*/  MOV R7, UR7 ;  /* 0x0000000700077c02 */ /* 0x020fe20008000f00 */
[----:B------:R-:W-:Y:S01]  /*6b70*/  IMAD.U32 R6, RZ, RZ, UR6 ;  /* 0x00000006ff067e24 */ /* 0x000fe2000f8e00ff */
[----:B---3--:R-:W-:Y:S01]  /*6b80*/  MOV R11, UR5 ;  /* 0x00000005000b7c02 */ /* 0x008fe20008000f00 */
[----:B------:R-:W-:Y:S02]  /*6b90*/  IMAD.U32 R10, RZ, RZ, UR4 ;  /* 0x00000004ff0a7e24 */ /* 0x000fe4000f8e00ff */
[----:B------:R-:W-:Y:S07]  /*6ba0*/  LEPC R20, `(.L_x_116) ;  /* 0x000000001014794e */ /* 0x000fee0000000000 */
[----:B-1----:R-:W-:Y:S05]  /*6bb0*/  CALL.ABS.NOINC R2 ;  /* 0x0000000002007343 */ /* 0x002fea0003c00000 */
.L_x_116:
[----:B------:R-:W-:Y:S05]  /*6bc0*/  WARPSYNC.ALL ;  /* 0x0000000000007948 */ /* 0x000fea0003800000 */
[----:B------:R-:W-:Y:S01]  /*6bd0*/  R2UR UR4, R25 ;  /* 0x00000000190472ca */ /* 0x000fe200000e0000 */
[--C-:B------:R-:W-:Y:S01]  /*6be0*/  HADD2.F32 R3, -RZ, R28.reuse.H0_H0 ;  /* 0x2000001cff037230 */ /* 0x100fe20000004100 */
[----:B------:R-:W-:Y:S01]  /*6bf0*/  MOV R65, 0x10 ;  /* 0x0000001000417802 */ /* 0x000fe20000000f00 */
[--C-:B------:R-:W-:Y:S01]  /*6c00*/  HADD2.F32 R20, -RZ, R29.reuse.H0_H0 ;  /* 0x2000001dff147230 */ /* 0x100fe20000004100 */
[----:B------:R-:W-:Y:S01]  /*6c10*/  LOP3.LUT P6, RZ, R45, 0x40, RZ, 0xc0, !PT ;  /* 0x000000402dff7812 */ /* 0x000fe200078cc0ff */
[----:B------:R-:W-:Y:S01]  /*6c20*/  HADD2.F32 R21, -RZ, R29.H1_H1 ;  /* 0x3000001dff157230 */ /* 0x000fe20000004100 */
[----:B------:R-:W-:Y:S01]  /*6c30*/  ISETP.NE.AND P0, PT, R60, RZ, PT ;  /* 0x000000ff3c00720c */ /* 0x000fe20003f05270 */
[----:B------:R-:W-:Y:S01]  /*6c40*/  BSSY.RECONVERGENT B0, `(.L_x_117) ;  /* 0x0000052000007945 */ /* 0x000fe20003800200 */
[----:B------:R-:W-:Y:S04]  /*6c50*/  SEL R65, R65, 0xfffffff0, !P6 ;  /* 0xfffffff041417807 */ /* 0x000fe80007000000 */
[----:B------:R-:W-:Y:S01]  /*6c60*/  IADD3 R62, PT, PT, R62, R65, RZ ;  /* 0x000000413e3e7210 */ /* 0x000fe20007ffe0ff */
[----:B--2---:R-:W1:Y:S02]  /*6c70*/  LDTM.x16 R4, tmem[UR4] ;  /* 0x00000004000479ee */ /* 0x004e640008240000 */
[C---:B-1-3--:R-:W-:Y:S01]  /*6c80*/  FMUL R0, R24.reuse, R4 ;  /* 0x0000000418007220 */ /* 0x04afe20000400000 */
[----:B------:R-:W-:Y:S02]  /*6c90*/  HADD2.F32 R4, -RZ, R28.H1_H1 ;  /* 0x3000001cff047230 */ /* 0x000fe40000004100 */
[C---:B------:R-:W-:Y:S01]  /*6ca0*/  FMUL R2, R24.reuse, R5 ;  /* 0x0000000518027220 */ /* 0x040fe20000400000 */
[C---:B------:R-:W-:Y:S01]  /*6cb0*/  FMUL R7, R24.reuse, R7 ;  /* 0x0000000718077220 */ /* 0x040fe20000400000 */
[C---:B------:R-:W-:Y:S01]  /*6cc0*/  FFMA R0, R27.reuse, R3, R0 ;  /* 0x000000031b007223 */ /* 0x040fe20000000000 */
[C---:B------:R-:W-:Y:S01]  /*6cd0*/  FMUL R3, R24.reuse, R6 ;  /* 0x0000000618037220 */ /* 0x040fe20000400000 */
[C---:B------:R-:W-:Y:S01]  /*6ce0*/  FFMA R2, R27.reuse, R4, R2 ;  /* 0x000000041b027223 */ /* 0x040fe20000000002 */
[C---:B------:R-:W-:Y:S01]  /*6cf0*/  FMUL R4, R24.reuse, R8 ;  /* 0x0000000818047220 */ /* 0x040fe20000400000 */
[C---:B------:R-:W-:Y:S01]  /*6d00*/  FMUL R8, R24.reuse, R12 ;  /* 0x0000000c18087220 */ /* 0x040fe20000400000 */
[----:B------:R-:W-:Y:S01]  /*6d10*/  FMUL R12, R24, R16 ;  /* 0x00000010180c7220 */ /* 0x000fe20000400000 */
[--C-:B------:R-:W-:Y:S01]  /*6d20*/  HADD2.F32 R16, -RZ, R30.reuse.H0_H0 ;  /* 0x2000001eff107230 */ /* 0x100fe20000004100 */
[----:B------:R-:W-:Y:S01]  /*6d30*/  F2FP.F16.F32.PACK_AB R32, R2, R0 ;  /* 0x000000000220723e */ /* 0x000fe200000000ff */
[----:B------:R-:W-:Y:S02]  /*6d40*/  HADD2.F32 R0, -RZ, R30.H1_H1 ;  /* 0x3000001eff007230 */ /* 0x000fe40000004100 */
[C---:B------:R-:W-:Y:S01]  /*6d50*/  FMUL R5, R24.reuse, R9 ;  /* 0x0000000918057220 */ /* 0x040fe20000400000 */
[C---:B------:R-:W-:Y:S01]  /*6d60*/  FFMA R3, R27.reuse, R20, R3 ;  /* 0x000000141b037223 */ /* 0x040fe20000000003 */
[C---:B------:R-:W-:Y:S01]  /*6d70*/  FFMA R7, R27.reuse, R21, R7 ;  /* 0x000000151b077223 */ /* 0x040fe20000000007 */
[--C-:B------:R-:W-:Y:S02]  /*6d80*/  HADD2.F32 R2, -RZ, R31.reuse.H0_H0 ;  /* 0x2000001fff027230 */ /* 0x100fe40000004100 */
[C---:B------:R-:W-:Y:S01]  /*6d90*/  FFMA R4, R27.reuse, R16, R4 ;  /* 0x000000101b047223 */ /* 0x040fe20000000004 */
[C---:B------:R-:W-:Y:S01]  /*6da0*/  FMUL R6, R24.reuse, R10 ;  /* 0x0000000a18067220 */ /* 0x040fe20000400000 */
[C---:B------:R-:W-:Y:S01]  /*6db0*/  FFMA R5, R27.reuse, R0, R5 ;  /* 0x000000001b057223 */ /* 0x040fe20000000005 */
[----:B------:R-:W-:Y:S02]  /*6dc0*/  HADD2.F32 R16, -RZ, R31.H1_H1 ;  /* 0x3000001fff107230 */ /* 0x000fe40000004100 */
[C---:B------:R-:W-:Y:S01]  /*6dd0*/  FMUL R11, R24.reuse, R11 ;  /* 0x0000000b180b7220 */ /* 0x040fe20000400000 */
[--C-:B------:R-:W-:Y:S02]  /*6de0*/  HADD2.F32 R0, -RZ, R36.reuse.H0_H0 ;  /* 0x20000024ff007230 */ /* 0x100fe40000004100 */
[----:B------:R-:W-:Y:S01]  /*6df0*/  FFMA R6, R27, R2, R6 ;  /* 0x000000021b067223 */ /* 0x000fe20000000006 */
[----:B------:R-:W-:Y:S01]  /*6e00*/  F2FP.F16.F32.PACK_AB R33, R7, R3 ;  /* 0x000000030721723e */ /* 0x000fe200000000ff */
[----:B------:R-:W-:Y:S02]  /*6e10*/  HADD2.F32 R2, -RZ, R36.H1_H1 ;  /* 0x30000024ff027230 */ /* 0x000fe40000004100 */
[C---:B------:R-:W-:Y:S01]  /*6e20*/  FFMA R11, R27.reuse, R16, R11 ;  /* 0x000000101b0b7223 */ /* 0x040fe2000000000b */
[C---:B------:R-:W-:Y:S01]  /*6e30*/  FMUL R9, R24.reuse, R13 ;  /* 0x0000000d18097220 */ /* 0x040fe20000400000 */
[--C-:B------:R-:W-:Y:S02]  /*6e40*/  HADD2.F32 R3, -RZ, R37.reuse.H0_H0 ;  /* 0x20000025ff037230 */ /* 0x100fe40000004100 */
[C---:B------:R-:W-:Y:S01]  /*6e50*/  FFMA R8, R27.reuse, R0, R8 ;  /* 0x000000001b087223 */ /* 0x040fe20000000008 */
[C---:B------:R-:W-:Y:S01]  /*6e60*/  FMUL R10, R24.reuse, R14 ;  /* 0x0000000e180a7220 */ /* 0x040fe20000400000 */
[----:B------:R-:W-:Y:S02]  /*6e70*/  HADD2.F32 R0, -RZ, R37.H1_H1 ;  /* 0x30000025ff007230 */ /* 0x000fe40000004100 */
[C---:B------:R-:W-:Y:S01]  /*6e80*/  FMUL R15, R24.reuse, R15 ;  /* 0x0000000f180f7220 */ /* 0x040fe20000400000 */
[C---:B------:R-:W-:Y:S01]  /*6e90*/  FFMA R9, R27.reuse, R2, R9 ;  /* 0x000000021b097223 */ /* 0x040fe20000000009 */
[----:B------:R-:W-:Y:S01]  /*6ea0*/  FFMA R10, R27, R3, R10 ;  /* 0x000000031b0a7223 */ /* 0x000fe2000000000a */
[--C-:B------:R-:W-:Y:S01]  /*6eb0*/  HADD2.F32 R2, -RZ, R38.reuse.H0_H0 ;  /* 0x20000026ff027230 */ /* 0x100fe20000004100 */
[----:B------:R-:W-:Y:S01]  /*6ec0*/  F2FP.F16.F32.PACK_AB R34, R5, R4 ;  /* 0x000000040522723e */ /* 0x000fe200000000ff */
[----:B------:R-:W-:Y:S02]  /*6ed0*/  HADD2.F32 R3, -RZ, R38.H1_H1 ;  /* 0x30000026ff037230 */ /* 0x000fe40000004100 */
[----:B------:R-:W-:Y:S01]  /*6ee0*/  FFMA R15, R27, R0, R15 ;  /* 0x000000001b0f7223 */ /* 0x000fe2000000000f */
[C---:B------:R-:W-:Y:S01]  /*6ef0*/  FMUL R13, R24.reuse, R17 ;  /* 0x00000011180d7220 */ /* 0x040fe20000400000 */
[--C-:B------:R-:W-:Y:S02]  /*6f00*/  HADD2.F32 R4, -RZ, R39.reuse.H0_H0 ;  /* 0x20000027ff047230 */ /* 0x100fe40000004100 */
[C---:B------:R-:W-:Y:S01]  /*6f10*/  FMUL R14, R24.reuse, R18 ;  /* 0x00000012180e7220 */ /* 0x040fe20000400000 */
[----:B------:R-:W-:Y:S02]  /*6f20*/  HADD2.F32 R0, -RZ, R39.H1_H1 ;  /* 0x30000027ff007230 */ /* 0x000fe40000004100 */
[----:B------:R-:W-:Y:S01]  /*6f30*/  FMUL R19, R24, R19 ;  /* 0x0000001318137220 */ /* 0x000fe20000400000 */
[----:B------:R-:W-:Y:S01]  /*6f40*/  F2FP.F16.F32.PACK_AB R35, R11, R6 ;  /* 0x000000060b23723e */ /* 0x000fe200000000ff */
[C---:B------:R-:W-:Y:S01]  /*6f50*/  FFMA R12, R27.reuse, R2, R12 ;  /* 0x000000021b0c7223 */ /* 0x040fe2000000000c */
[C---:B------:R-:W-:Y:S01]  /*6f60*/  FFMA R13, R27.reuse, R3, R13 ;  /* 0x000000031b0d7223 */ /* 0x040fe2000000000d */
[C---:B------:R-:W-:Y:S01]  /*6f70*/  FFMA R14, R27.reuse, R4, R14 ;  /* 0x000000041b0e7223 */ /* 0x040fe2000000000e */
[----:B------:R-:W-:Y:S01]  /*6f80*/  FFMA R19, R27, R0, R19 ;  /* 0x000000001b137223 */ /* 0x000fe20000000013 */
[----:B------:R1:W-:Y:S01]  /*6f90*/  STS.128 [R56+UR43+0x200], R32 ;  /* 0x0002002038007988 */ /* 0x0003e20008000c2b */
[----:B------:R-:W-:Y:S02]  /*6fa0*/  F2FP.F16.F32.PACK_AB R8, R9, R8 ;  /* 0x000000080908723e */ /* 0x000fe400000000ff */
[----:B------:R-:W-:Y:S02]  /*6fb0*/  F2FP.F16.F32.PACK_AB R9, R15, R10 ;  /* 0x0000000a0f09723e */ /* 0x000fe400000000ff */
[----:B------:R-:W-:Y:S02]  /*6fc0*/  F2FP.F16.F32.PACK_AB R10, R13, R12 ;  /* 0x0000000c0d0a723e */ /* 0x000fe400000000ff */
[----:B------:R-:W-:Y:S05]  /*6fd0*/  F2FP.F16.F32.PACK_AB R11, R19, R14 ;  /* 0x0000000e130b723e */ /* 0x000fea00000000ff */
[----:B------:R1:W-:Y:S01]  /*6fe0*/  STS.128 [R62+0x200], R8 ;  /* 0x000200083e007388 */ /* 0x0003e20000000c00 */
[----:B------:R-:W-:Y:S01]  /*6ff0*/  @!PT LDS RZ, [RZ] ;  /* 0x00000000fffff984 */ /* 0x000fe20000000800 */
[----:B------:R-:W-:Y:S01]  /*7000*/  @!PT LDS RZ, [RZ] ;  /* 0x00000000fffff984 */ /* 0x000fe20000000800 */
[----:B------:R-:W-:Y:S01]  /*7010*/  @!PT LDS RZ, [RZ] ;  /* 0x00000000fffff984 */ /* 0x000fe20000000800 */
[----:B------:R-:W-:Y:S01]  /*7020*/  @!PT LDS RZ, [RZ] ;  /* 0x00000000fffff984 */ /* 0x000fe20000000800 */
[----:B------:R2:W-:Y:S07]  /*7030*/  MEMBAR.ALL.CTA ;  /* 0x0000000000007992 */ /* 0x0005ee0000008000 */
[----:B--2---:R-:W2:Y:S02]  /*7040*/  FENCE.VIEW.ASYNC.S ;  /* 0x00000000000073c6 */ /* 0x004ea40000000000 */
[----:B--2---:R-:W-:Y:S06]  /*7050*/  BAR.SYNC.DEFER_BLOCKING 0x1, 0x80 ;  /* 0x0042000000007b1d */ /* 0x004fec0000010000 */
[----:B------:R-:W-:Y:S05]  /*7060*/  @P0 BRA `(.L_x_118) ;  /* 0x00000000003c0947 */ /* 0x000fea0003800000 */
[----:B------:R-:W2:Y:S01]  /*7070*/  LDCU.64 UR6, c[0x0][0x348] ;  /* 0x00006900ff0677ac */ /* 0x000ea20008000a00 */
[----:B------:R-:W-:Y:S01]  /*7080*/  UIADD3 UR4, UPT, UPT, UR43, 0x200, URZ ;  /* 0x000002002b047890 */ /* 0x000fe2000fffe0ff */
[----:B------:R-:W-:Y:S01]  /*7090*/  UMOV UR51, UR36 ;  /* 0x0000002400337c82 */ /* 0x000fe20008000000 */
[----:B------:R-:W-:Y:S02]  /*70a0*/  UIADD3 UR9, UPT, UPT, UR49, 0x40, URZ ;  /* 0x0000004031097890 */ /* 0x000fe4000fffe0ff */
[----:B------:R-:W-:Y:S02]  /*70b0*/  UIADD3 UR8, UPT, UPT, UR43, 0xa00, URZ ;  /* 0x00000a002b087890 */ /* 0x000fe4000fffe0ff */
[----:B------:R-:W-:Y:S01]  /*70c0*/  MOV R52, UR4 ;  /* 0x0000000400347c02 */ /* 0x000fe20008000f00 */
[----:B------:R-:W-:Y:S01]  /*70d0*/  UMOV UR10, UR50 ;  /* 0x00000032000a7c82 */ /* 0x000fe20008000000 */
[----:B------:R-:W-:Y:S02]  /*70e0*/  UMOV UR11, UR36 ;  /* 0x00000024000b7c82 */ /* 0x000fe40008000000 */
[----:B------:R-:W-:Y:S01]  /*70f0*/  R2UR UR48, R52 ;  /* 0x00000000343072ca */ /* 0x000fe200000e0000 */
[----:B--2---:R-:W-:Y:S04]  /*7100*/  UIADD3 UR4, UP0, UPT, UR6, 0x680, URZ ;  /* 0x0000068006047890 */ /* 0x004fe8000ff1e0ff */
[----:B------:R-:W-:Y:S09]  /*7110*/  UIADD3.X UR5, UPT, UPT, URZ, UR7, URZ, UP0, !UPT ;  /* 0x00000007ff057290 */ /* 0x000ff200087fe4ff */
[----:B------:R2:W-:Y:S01]  /*7120*/  UTMASTG.3D [UR48], [UR4] ;  /* 0x00000030040073b5 */ /* 0x0005e20008010000 */
[----:B------:R2:W-:Y:S01]  /*7130*/  UTMASTG.3D [UR8], [UR4] ;  /* 0x00000008040073b5 */ /* 0x0005e20008010000 */
[----:B------:R0:W-:Y:S01]  /*7140*/  UTMACMDFLUSH ;  /* 0x00000000000079b7 */ /* 0x0001e20000000000 */
[----:B--2---:R-:W-:Y:S04]  /*7150*/  DEPBAR.LE SB0, 0x1 ;  /* 0x000080400000791a */ /* 0x004fe80000000000 */
.L_x_118:
[----:B------:R-:W-:Y:S05]  /*7160*/  BSYNC.RECONVERGENT B0 ;  /* 0x0000000000007941 */ /* 0x000fea0003800200 */
.L_x_117:
[----:B------:R-:W-:Y:S01]  /*7170*/  BAR.SYNC.DEFER_BLOCKING 0x1, 0x80 ;  /* 0x0042000000007b1d */ /* 0x000fe20000010000 */
[----:B------:R-:W-:Y:S01]  /*7180*/  ISETP.NE.AND P1, PT, R61, RZ, PT ;  /* 0x000000ff3d00720c */ /* 0x000fe20003f25270 */
[----:B------:R-:W-:Y:S01]  /*7190*/  UISETP.NE.AND UP0, UPT, UR52, URZ, UPT ;  /* 0x000000ff3400728c */ /* 0x000fe2000bf05270 */
[----:B------:R-:W-:Y:S11]  /*71a0*/  LEA R2, R26, UR43, 0x3 ;  /* 0x0000002b1a027c11 */ /* 0x000ff6000f8e18ff */
[----:B------:R-:W-:Y:S01]  /*71b0*/  @P1 SHF.L.U32 R3, R59, 0x1f, RZ ;  /* 0x0000001f3b031819 */ /* 0x000fe200000006ff */
[----:B------:R-:W-:Y:S06]  /*71c0*/  BRA.U !UP0, `(.L_x_119) ;  /* 0x0000000108247547 */ /* 0x000fec000b800000 */
[----:B------:R-:W-:Y:S01]  /*71d0*/  IMAD.U32 R4, RZ, RZ, UR46 ;  /* 0x0000002eff047e24 */ /* 0x000fe2000f8e00ff */
[----:B------:R-:W-:Y:S01]  /*71e0*/  MOV R0, UR47 ;  /* 0x0000002f00007c02 */ /* 0x000fe20008000f00 */
[----:B------:R-:W-:Y:S03]  /*71f0*/  UIADD3 UR4, UPT, UPT, UR46, 0x1, URZ ;  /* 0x000000012e047890 */ /* 0x000fe6000fffe0ff */
[----:B------:R-:W-:Y:S01]  /*7200*/  @P1 LEA R4, R4, UR43, 0x3 ;  /* 0x0000002b04041c11 */ /* 0x000fe2000f8e18ff */
[----:B------:R-:W-:Y:S04]  /*7210*/  UISETP.NE.AND UP0, UPT, UR4, 0x4, UPT ;  /* 0x000000040400788c */ /* 0x000fe8000bf05270 */
[----:B------:R-:W-:Y:S01]  /*7220*/  @P1 VIADD R4, R4, 0x70 ;  /* 0x0000007004041836 */ /* 0x000fe20000000000 */
[----:B------:R-:W-:Y:S04]  /*7230*/  USEL UR46, UR4, URZ, UP0 ;  /* 0x000000ff042e7287 */ /* 0x000fe80008000000 */
[----:B------:R-:W-:Y:S04]  /*7240*/  @P1 PRMT R0, R0, 0x654, R4 ;  /* 0x0000065400001816 */ /* 0x000fe80000000004 */
[----:B------:R2:W-:Y:S04]  /*7250*/  @P1 SYNCS.ARRIVE.TRANS64.RED.A1T0 RZ, [R0+URZ], RZ ;  /* 0x000000ff00ff19a7 */ /* 0x0005e800081004ff */
.L_x_119:
[----:B------:R-:W3:Y:S01]  /*7260*/  @P1 SYNCS.PHASECHK.TRANS64.TRYWAIT P0, [R2+URZ+0x50], R3 ;  /* 0x00005003020015a7 */ /* 0x000ee200080011ff */
[----:B------:R-:W-:Y:S01]  /*7270*/  BSSY B1, `(.L_x_120) ;  /* 0x0000012000017945 */ /* 0x000fe20003800000 */
[----:B---3--:R-:W-:Y:S03]  /*7280*/  @P1 SEL R63, RZ, 0x1, !P0 ;  /* 0x00000001ff3f1807 */ /* 0x008fe60004000000 */
[----:B------:R-:W-:Y:S05]  /*7290*/  @!P1 BRA `(.L_x_121) ;  /* 0x00000000003c9947 */ /* 0x000fea0003800000 */
[----:B------:R-:W-:Y:S01]  /*72a0*/  ISETP.NE.AND P1, PT, R64, RZ, PT ;  /* 0x000000ff4000720c */ /* 0x000fe20003f25270 */
[----:B------:R-:W-:Y:S01]  /*72b0*/  BSSY B0, `(.L_x_122) ;  /* 0x0000009000007945 */ /* 0x000fe20003800000 */
[----:B------:R-:W-:Y:S11]  /*72c0*/  ISETP.NE.AND P0, PT, R63, RZ, PT ;  /* 0x000000ff3f00720c */ /* 0x000ff60003f05270 */
[----:B------:R-:W-:Y:S05]  /*72d0*/  @P1 IMAD R4, R26, 0x1000, R56 ;  /* 0x000010001a041824 */ /* 0x000fea00078e0238 */
[----:B------:R-:W-:Y:S05]  /*72e0*/  @P1 IADD3 R3, PT, PT, R4, UR43, RZ ;  /* 0x0000002b04031c10 */ /* 0x000fea000fffe0ff */
[----:B------:R-:W-:Y:S01]  /*72f0*/  @P1 IMAD.IADD R3, R65, 0x1, R3 ;  /* 0x0000000141031824 */ /* 0x000fe200078e0203 */
[----:B------:R-:W-:Y:S06]  /*7300*/  @P0 BRA `(.L_x_123) ;  /* 0x00000000000c0947 */ /* 0x000fec0003800000 */
[----:B--2---:R-:W-:Y:S04]  /*7310*/  SHF.L.U32 R0, R59, 0x1f, RZ ;  /* 0x0000001f3b007819 */ /* 0x004fe800000006ff */
[----:B------:R-:W2:Y:S02]  /*7320*/  SYNCS.PHASECHK.TRANS64.TRYWAIT P0, [R2+URZ+0x50], R0 ;  /* 0x00005000020075a7 */ /* 0x000ea400080011ff */
[----:B--2---:R-:W-:Y:S05]  /*7330*/  @!P0 BRA `(.L_x_124) ;  /* 0x0000002800388947 */ /* 0x004fea0003800000 */
.L_x_123:
[----:B------:R-:W-:Y:S05]  /*7340*/  BSYNC B0 ;  /* 0x0000000000007941 */ /* 0x000fea0003800000 */
.L_x_122:
[----:B------:R-:W-:Y:S02]  /*7350*/  ISETP.NE.AND P0, PT, R64, RZ, PT ;  /* 0x000000ff4000720c */ /* 0x000fe40003f05270 */
[----:B------:R-:W-:Y:S11]  /*7360*/  IADD3 R26, PT, PT, R26, 0x1, RZ ;  /* 0x000000011a1a7810 */ /* 0x000ff60007ffe0ff */
[----:B------:R3:W4:Y:S04]  /*7370*/  @P0 LDS.128 R28, [R4+UR43+0x200] ;  /* 0x0002002b041c0984 */ /* 0x0007280008000c00 */
[----:B------:R3:W1:Y:S02]  /*7380*/  @P0 LDS.128 R36, [R3+0x200] ;  /* 0x0002000003240984 */ /* 0x0006640000000c00 */
.L_x_121:
[----:B------:R-:W-:Y:S05]  /*7390*/  BSYNC B1 ;  /* 0x0000000000017941 */ /* 0x000fea0003800000 */
.L_x_120:
[----:B--2---:R-:W-:Y:S05]  /*73a0*/  VIADD R0, R25, 0x10 ;  /* 0x0000001019007836 */ /* 0x004fea0000000000 */
[----:B------:R-:W-:Y:S04]  /*73b0*/  SHF.R.U32.HI R0, RZ, 0x15, R0 ;  /* 0x00000015ff007819 */ /* 0x000fe80000011600 */
[----:B------:R-:W-:Y:S11]  /*73c0*/  LOP3.LUT P0, RZ, R0, 0x3, R47, 0x48, !PT ;  /* 0x0000000300ff7812 */ /* 0x000ff6000780482f */
[----:B------:R-:W-:Y:S02]  /*73d0*/  @!UPT UIADD3 URZ, UPT, UPT, URZ, URZ, URZ ;  /* 0x000000fffffff290 */ /* 0x000fe4000fffe0ff */
[----:B------:R-:W-:Y:S05]  /*73e0*/  @!P0 BRA `(.L_x_125) ;  /* 0x0000000000408947 */ /* 0x000fea0003800000 */
[----:B------:R-:W2:Y:S01]  /*73f0*/  LDCU.64 UR8, c[0x4][0x70] ;  /* 0x01000e00ff0877ac */ /* 0x000ea20008000a00 */
[----:B---3--:R-:W-:Y:S01]  /*7400*/  MOV R3, 0x0 ;  /* 0x0000000000037802 */ /* 0x008fe20000000f00 */
[----:B------:R-:W-:Y:S02]  /*7410*/  HFMA2 R12, -RZ, RZ, 0, 5.9604644775390625e-08 ;  /* 0x00000001ff0c7431 */ /* 0x000fe400000001ff */
[----:B-1----:R-:W-:Y:S02]  /*7420*/  IMAD.MOV.U32 R8, RZ, RZ, 0x192 ;  /* 0x00000192ff087424 */ /* 0x002fe400078e00ff */
[----:B------:R-:W-:Y:S01]  /*7430*/  IMAD.MOV.U32 R13, RZ, RZ, RZ ;  /* 0x000000ffff0d7224 */ /* 0x000fe200078e00ff */
[----:B------:R-:W1:Y:S01]  /*7440*/  LDCU.64 UR6, c[0x4][0x78] ;  /* 0x01000f00ff0677ac */ /* 0x000e620008000a00 */
[----:B------:R-:W3:Y:S01]  /*7450*/  LDC.64 R2, c[0x4][R3] ;  /* 0x0100000003027b82 */ /* 0x000ee20000000a00 */
[----:B------:R-:W5:Y:S01]  /*7460*/  LDCU.64 UR4, c[0x4][0x10] ;  /* 0x01000200ff0477ac */ /* 0x000f620008000a00 */
[----:B--2---:R-:W-:Y:S01]  /*7470*/  MOV R5, UR9 ;  /* 0x0000000900057c02 */ /* 0x004fe20008000f00 */
[----:B------:R-:W-:Y:S01]  /*7480*/  IMAD.U32 R4, RZ, RZ, UR8 ;  /* 0x00000008ff047e24 */ /* 0x000fe2000f8e00ff */
[----:B-1----:R-:W-:Y:S01]  /*7490*/  MOV R7, UR7 ;  /* 0x0000000700077c02 */ /* 0x002fe20008000f00 */
[----:B------:R-:W-:Y:S01]  /*74a0*/  IMAD.U32 R6, RZ, RZ, UR6 ;  /* 0x00000006ff067e24 */ /* 0x000fe2000f8e00ff */
[----:B-----5:R-:W-:Y:S01]  /*74b0*/  MOV R11, UR5 ;  /* 0x00000005000b7c02 */ /* 0x020fe20008000f00 */
[----:B------:R-:W-:Y:S02]  /*74c0*/  IMAD.U32 R10, RZ, RZ, UR4 ;  /* 0x00000004ff0a7e24 */ /* 0x000fe4000f8e00ff */
[----:B------:R-:W-:Y:S07]  /*74d0*/  LEPC R20, `(.L_x_125) ;  /* 0x000000001014794e */ /* 0x000fee0000000000 */
[----:B---34-:R-:W-:Y:S05]  /*74e0*/  CALL.ABS.NOINC R2 ;  /* 0x0000000002007343 */ /* 0x018fea0003c00000 */
.L_x_125:
[----:B------:R-:W-:Y:S01]  /*74f0*/  ISETP.NE.AND P6, PT, R61, RZ, PT ;  /* 0x000000ff3d00720c */ /* 0x000fe20003fc5270 */
[----:B------:R-:W-:Y:S05]  /*7500*/  WARPSYNC.ALL ;  /* 0x0000000000007948 */ /* 0x000fea0003800000 */
[----:B------:R-:W-:Y:S01]  /*7510*/  R2UR UR4, R25 ;  /* 0x00000000190472ca */ /* 0x000fe200000e0000 */
[----:B---34-:R-:W-:Y:S01]  /*7520*/  HADD2.F32 R3, -RZ, R28.H0_H0 ;  /* 0x2000001cff037230 */ /* 0x018fe20000004100 */
[----:B------:R-:W-:Y:S01]  /*7530*/  ISETP.NE.AND P0, PT, R60, RZ, PT ;  /* 0x000000ff3c00720c */ /* 0x000fe20003f05270 */
[----:B------:R-:W-:Y:S01]  /*7540*/  HADD2.F32 R20, -RZ, R30.H0_H0 ;  /* 0x2000001eff147230 */ /* 0x000fe20000004100 */
[----:B------:R-:W-:Y:S09]  /*7550*/  BSSY.RECONVERGENT B0, `(.L_x_126) ;  /* 0x0000058000007945 */ /* 0x000ff20003800200 */
[----:B-1----:R-:W1:Y:S02]  /*7560*/  LDTM.x16 R4, tmem[UR4+0x10] ;  /* 0x00001004000479ee */ /* 0x002e640008240000 */
[C---:B-1----:R-:W-:Y:S01]  /*7570*/  FMUL R0, R24.reuse, R4 ;  /* 0x0000000418007220 */ /* 0x042fe20000400000 */
[----:B------:R-:W-:Y:S02]  /*7580*/  HADD2.F32 R4, -RZ, R28.H1_H1 ;  /* 0x3000001cff047230 */ /* 0x000fe40000004100 */
[C---:B------:R-:W-:Y:S01]  /*7590*/  FMUL R2, R24.reuse, R5 ;  /* 0x0000000518027220 */ /* 0x040fe20000400000 */
[--C-:B------:R-:W-:Y:S02]  /*75a0*/  HADD2.F32 R5, -RZ, R29.reuse.H0_H0 ;  /* 0x2000001dff057230 */ /* 0x100fe40000004100 */
[C---:B------:R-:W-:Y:S01]  /*75b0*/  FFMA R0, R27.reuse, R3, R0 ;  /* 0x000000031b007223 */ /* 0x040fe20000000000 */
[C---:B------:R-:W-:Y:S01]  /*75c0*/  FMUL R3, R24.reuse, R6 ;  /* 0x0000000618037220 */ /* 0x040fe20000400000 */
[----:B------:R-:W-:Y:S02]  /*75d0*/  HADD2.F32 R6, -RZ, R29.H1_H1 ;  /* 0x3000001dff067230 */ /* 0x000fe40000004100 */
[C---:B------:R-:W-:Y:S01]  /*75e0*/  FFMA R2, R27.reuse, R4, R2 ;  /* 0x000000041b027223 */ /* 0x040fe20000000002 */
[C---:B------:R-:W-:Y:S01]  /*75f0*/  FMUL R7, R24.reuse, R7 ;  /* 0x0000000718077220 */ /* 0x040fe20000400000 */
[C---:B------:R-:W-:Y:S01]  /*7600*/  FFMA R3, R27.reuse, R5, R3 ;  /* 0x000000051b037223 */ /* 0x040fe20000000003 */
[C---:B------:R-:W-:Y:S01]  /*7610*/  FMUL R4, R24.reuse, R8 ;  /* 0x0000000818047220 */ /* 0x040fe20000400000 */
[----:B------:R-:W-:Y:S01]  /*7620*/  FMUL R5, R24, R9 ;  /* 0x0000000918057220 */ /* 0x000fe20000400000 */
[----:B------:R-:W-:Y:S01]  /*7630*/  F2FP.F16.F32.PACK_AB R32, R2, R0 ;  /* 0x000000000220723e */ /* 0x000fe200000000ff */
[C---:B------:R-:W-:Y:S01]  /*7640*/  FFMA R7, R27.reuse, R6, R7 ;  /* 0x000000061b077223 */ /* 0x040fe20000000007 */
[----:B------:R-:W-:Y:S02]  /*7650*/  HADD2.F32 R0, -RZ, R30.H1_H1 ;  /* 0x3000001eff007230 */ /* 0x000fe40000004100 */
[----:B------:R-:W-:Y:S01]  /*7660*/  FFMA R4, R27, R20, R4 ;  /* 0x000000141b047223 */ /* 0x000fe20000000004 */
[--C-:B------:R-:W-:Y:S02]  /*7670*/  HADD2.F32 R2, -RZ, R31.reuse.H0_H0 ;  /* 0x2000001fff027230 */ /* 0x100fe40000004100 */
[C---:B------:R-:W-:Y:S01]  /*7680*/  FMUL R6, R24.reuse, R10 ;  /* 0x0000000a18067220 */ /* 0x040fe20000400000 */
[----:B------:R-:W-:Y:S01]  /*7690*/  F2FP.F16.F32.PACK_AB R33, R7, R3 ;  /* 0x000000030721723e */ /* 0x000fe200000000ff */
[----:B------:R-:W-:Y:S02]  /*76a0*/  HADD2.F32 R3, -RZ, R31.H1_H1 ;  /* 0x3000001fff037230 */ /* 0x000fe40000004100 */
[C---:B------:R-:W-:Y:S01]  /*76b0*/  FFMA R5, R27.reuse, R0, R5 ;  /* 0x000000001b057223 */ /* 0x040fe20000000005 */
[C---:B------:R-:W-:Y:S01]  /*76c0*/  FMUL R11, R24.reuse, R11 ;  /* 0x0000000b180b7220 */ /* 0x040fe20000400000 */
[--C-:B------:R-:W-:Y:S02]  /*76d0*/  HADD2.F32 R7, -RZ, R36.reuse.H0_H0 ;  /* 0x20000024ff077230 */ /* 0x100fe40000004100 */
[C---:B------:R-:W-:Y:S01]  /*76e0*/  FMUL R8, R24.reuse, R12 ;  /* 0x0000000c18087220 */ /* 0x040fe20000400000 */
[----:B------:R-:W-:Y:S02]  /*76f0*/  HADD2.F32 R0, -RZ, R36.H1_H1 ;  /* 0x30000024ff007230 */ /* 0x000fe40000004100 */
[C---:B------:R-:W-:Y:S01]  /*7700*/  FMUL R9, R24.reuse, R13 ;  /* 0x0000000d18097220 */ /* 0x040fe20000400000 */
[C---:B------:R-:W-:Y:S01]  /*7710*/  FFMA R6, R27.reuse, R2, R6 ;  /* 0x000000021b067223 */ /* 0x040fe20000000006 */
[C---:B------:R-:W-:Y:S01]  /*7720*/  FFMA R11, R27.reuse, R3, R11 ;  /* 0x000000031b0b7223 */ /* 0x040fe2000000000b */
[C---:B------:R-:W-:Y:S01]  /*7730*/  FFMA R8, R27.reuse, R7, R8 ;  /* 0x000000071b087223 */ /* 0x040fe20000000008 */
[C---:B------:R-:W-:Y:S01]  /*7740*/  FFMA R9, R27.reuse, R0, R9 ;  /* 0x000000001b097223 */ /* 0x040fe20000000009 */
[--C-:B------:R-:W-:Y:S02]  /*7750*/  HADD2.F32 R2, -RZ, R37.reuse.H0_H0 ;  /* 0x20000025ff027230 */ /* 0x100fe40000004100 */
[C---:B------:R-:W-:Y:S01]  /*7760*/  FMUL R10, R24.reuse, R14 ;  /* 0x0000000e180a7220 */ /* 0x040fe20000400000 */
[----:B------:R-:W-:Y:S02]  /*7770*/  HADD2.F32 R0, -RZ, R37.H1_H1 ;  /* 0x30000025ff007230 */ /* 0x000fe40000004100 */
[C---:B------:R-:W-:Y:S01]  /*7780*/  FMUL R15, R24.reuse, R15 ;  /* 0x0000000f180f7220 */ /* 0x040fe20000400000 */
[C---:B------:R-:W-:Y:S01]  /*7790*/  FMUL R12, R24.reuse, R16 ;  /* 0x00000010180c7220 */ /* 0x040fe20000400000 */
[C---:B------:R-:W-:Y:S01]  /*77a0*/  FFMA R10, R27.reuse, R2, R10 ;  /* 0x000000021b0a7223 */ /* 0x040fe2000000000a */
[--C-:B------:R-:W-:Y:S02]  /*77b0*/  HADD2.F32 R2, -RZ, R38.reuse.H0_H0 ;  /* 0x20000026ff027230 */ /* 0x100fe40000004100 */
[----:B------:R-:W-:Y:S01]  /*77c0*/  FFMA R15, R27, R0, R15 ;  /* 0x000000001b0f7223 */ /* 0x000fe2000000000f */
[----:B------:R-:W-:Y:S01]  /*77d0*/  HADD2.F32 R0, -RZ, R38.H1_H1 ;  /* 0x30000026ff007230 */ /* 0x000fe20000004100 */
[----:B------:R-:W-:Y:S01]  /*77e0*/  F2FP.F16.F32.PACK_AB R34, R5, R4 ;  /* 0x000000040522723e */ /* 0x000fe200000000ff */
        /* <DEDUP_REMOVED lines=14> */
[----:B------:R-:W-:Y:S02]  /*78d0*/  F2FP.F16.F32.PACK_AB R11, R19, R14 ;  /* 0x0000000e130b723e */ /* 0x000fe400000000ff */
[----:B------:R-:W-:Y:S02]  /*78e0*/  MOV R2, UR46 ;  /* 0x0000002e00027c02 */ /* 0x000fe40008000f00 */
[----:B------:R-:W-:Y:S01]  /*78f0*/  MOV R0, UR47 ;  /* 0x0000002f00007c02 */ /* 0x000fe20008000f00 */
[----:B------:R1:W-:Y:S01]  /*7900*/  STS.128 [R62+0x1200], R8 ;  /* 0x001200083e007388 */ /* 0x0003e20000000c00 */
[----:B------:R-:W-:Y:S02]  /*7910*/  @P6 LEA R2, R2, UR43, 0x3 ;  /* 0x0000002b02026c11 */ /* 0x000fe4000f8e18ff */
[----:B------:R-:W-:Y:S02]  /*7920*/  @P6 SHF.L.U32 R3, R59, 0x1f, RZ ;  /* 0x0000001f3b036819 */ /* 0x000fe400000006ff */
[----:B------:R-:W-:Y:S01]  /*7930*/  @P6 IADD3 R2, PT, PT, R2, 0x70, RZ ;  /* 0x0000007002026810 */ /* 0x000fe20007ffe0ff */
[----:B------:R-:W-:Y:S01]  /*7940*/  @!PT LDS RZ, [RZ] ;  /* 0x00000000fffff984 */ /* 0x000fe20000000800 */
[----:B------:R-:W-:Y:S01]  /*7950*/  @!PT LDS RZ, [RZ] ;  /* 0x00000000fffff984 */ /* 0x000fe20000000800 */
[----:B------:R-:W-:Y:S01]  /*7960*/  @!PT LDS RZ, [RZ] ;  /* 0x00000000fffff984 */ /* 0x000fe20000000800 */
[----:B------:R-:W-:Y:S01]  /*7970*/  @!PT LDS RZ, [RZ] ;  /* 0x00000000fffff984 */ /* 0x000fe20000000800 */
[----:B------:R2:W-:Y:S06]  /*7980*/  MEMBAR.ALL.CTA ;  /* 0x0000000000007992 */ /* 0x0005ec0000008000 */
[----:B--2---:R-:W2:Y:S01]  /*7990*/  FENCE.VIEW.ASYNC.S ;  /* 0x00000000000073c6 */ /* 0x004ea20000000000 */
[----:B------:R-:W-:Y:S02]  /*79a0*/  @P6 PRMT R0, R0, 0x654, R2 ;  /* 0x0000065400006816 */ /* 0x000fe40000000002 */
[----:B------:R-:W-:Y:S01]  /*79b0*/  LEA R2, R26, UR43, 0x3 ;  /* 0x0000002b1a027c11 */ /* 0x000fe2000f8e18ff */
[----:B--2---:R-:W-:Y:S06]  /*79c0*/  BAR.SYNC.DEFER_BLOCKING 0x1, 0x80 ;  /* 0x0042000000007b1d */ /* 0x004fec0000010000 */
[----:B------:R-:W-:Y:S05]  /*79d0*/  @P0 BRA `(.L_x_127) ;  /* 0x00000000003c0947 */ /* 0x000fea0003800000 */
[----:B------:R-:W2:Y:S01]  /*79e0*/  LDCU.64 UR6, c[0x0][0x348] ;  /* 0x00006900ff0677ac */ /* 0x000ea20008000a00 */
[----:B------:R-:W-:Y:S02]  /*79f0*/  UIADD3 UR13, UPT, UPT, UR49, 0x10, URZ ;  /* 0x00000010310d7890 */ /* 0x000fe4000fffe0ff */
[----:B------:R-:W-:Y:S01]  /*7a00*/  UIADD3 UR12, UPT, UPT, UR43, 0x1200, URZ ;  /* 0x000012002b0c7890 */ /* 0x000fe2000fffe0ff */
[----:B------:R-:W-:Y:S01]  /*7a10*/  UMOV UR14, UR50 ;  /* 0x00000032000e7c82 */ /* 0x000fe20008000000 */
[----:B------:R-:W-:Y:S01]  /*7a20*/  UMOV UR15, UR36 ;  /* 0x00000024000f7c82 */ /* 0x000fe20008000000 */
[----:B------:R-:W-:Y:S02]  /*7a30*/  UIADD3 UR9, UPT, UPT, UR49, 0x50, URZ ;  /* 0x0000005031097890 */ /* 0x000fe4000fffe0ff */
[----:B------:R-:W-:Y:S01]  /*7a40*/  UIADD3 UR8, UPT, UPT, UR43, 0x1a00, URZ ;  /* 0x00001a002b087890 */ /* 0x000fe2000fffe0ff */
[----:B------:R-:W-:Y:S01]  /*7a50*/  UMOV UR10, UR50 ;  /* 0x00000032000a7c82 */ /* 0x000fe20008000000 */
[----:B------:R-:W-:Y:S01]  /*7a60*/  UMOV UR11, UR36 ;  /* 0x00000024000b7c82 */ /* 0x000fe20008000000 */
[----:B--2---:R-:W-:Y:S04]  /*7a70*/  UIADD3 UR4, UP0, UPT, UR6, 0x680, URZ ;  /* 0x0000068006047890 */ /* 0x004fe8000ff1e0ff */
[----:B------:R-:W-:Y:S09]  /*7a80*/  UIADD3.X UR5, UPT, UPT, URZ, UR7, URZ, UP0, !UPT ;  /* 0x00000007ff057290 */ /* 0x000ff200087fe4ff */
[----:B------:R2:W-:Y:S01]  /*7a90*/  UTMASTG.3D [UR12], [UR4] ;  /* 0x0000000c040073b5 */ /* 0x0005e20008010000 */
[----:B------:R2:W-:Y:S01]  /*7aa0*/  UTMASTG.3D [UR8], [UR4] ;  /* 0x00000008040073b5 */ /* 0x0005e20008010000 */
[----:B------:R0:W-:Y:S01]  /*7ab0*/  UTMACMDFLUSH ;  /* 0x00000000000079b7 */ /* 0x0001e20000000000 */
[----:B--2---:R-:W-:Y:S04]  /*7ac0*/  DEPBAR.LE SB0, 0x1 ;  /* 0x000080400000791a */ /* 0x004fe80000000000 */
.L_x_127:
[----:B------:R-:W-:Y:S05]  /*7ad0*/  BSYNC.RECONVERGENT B0 ;  /* 0x0000000000007941 */ /* 0x000fea0003800200 */
.L_x_126:
[----:B------:R-:W-:Y:S01]  /*7ae0*/  BAR.SYNC.DEFER_BLOCKING 0x1, 0x80 ;  /* 0x0042000000007b1d */ /* 0x000fe20000010000 */
[----:B------:R-:W-:Y:S04]  /*7af0*/  UIADD3 UR4, UPT, UPT, UR46, 0x1, URZ ;  /* 0x000000012e047890 */ /* 0x000fe8000fffe0ff */
[----:B------:R-:W-:Y:S04]  /*7b00*/  UISETP.NE.AND UP0, UPT, UR4, 0x4, UPT ;  /* 0x000000040400788c */ /* 0x000fe8000bf05270 */
[----:B------:R-:W-:Y:S01]  /*7b10*/  USEL UR44, UR4, URZ, UP0 ;  /* 0x000000ff042c7287 */ /* 0x000fe20008000000 */
[----:B------:R2:W-:Y:S01]  /*7b20*/  @P6 SYNCS.ARRIVE.TRANS64.RED.A1T0 RZ, [R0+URZ], RZ ;  /* 0x000000ff00ff69a7 */ /* 0x0005e200081004ff */
[----:B------:R-:W-:Y:S01]  /*7b30*/  BSSY B1, `(.L_x_128) ;  /* 0x0000013000017945 */ /* 0x000fe20003800000 */
[----:B------:R-:W3:Y:S02]  /*7b40*/  @P6 SYNCS.PHASECHK.TRANS64.TRYWAIT P0, [R2+URZ+0x50], R3 ;  /* 0x00005003020065a7 */ /* 0x000ee400080011ff */
[----:B---3--:R-:W-:Y:S01]  /*7b50*/  @P6 SEL R63, RZ, 0x1, !P0 ;  /* 0x00000001ff3f6807 */ /* 0x008fe20004000000 */
[----:B--2---:R-:W-:Y:S06]  /*7b60*/  @!P6 BRA `(.L_x_129) ;  /* 0x00000000003ce947 */ /* 0x004fec0003800000 */
[----:B------:R-:W-:Y:S01]  /*7b70*/  ISETP.NE.AND P1, PT, R64, RZ, PT ;  /* 0x000000ff4000720c */ /* 0x000fe20003f25270 */
[----:B------:R-:W-:Y:S01]  /*7b80*/  BSSY B0, `(.L_x_130) ;  /* 0x0000009000007945 */ /* 0x000fe20003800000 */
[----:B------:R-:W-:Y:S11]  /*7b90*/  ISETP.NE.AND P0, PT, R63, RZ, PT ;  /* 0x000000ff3f00720c */ /* 0x000ff60003f05270 */
[----:B------:R-:W-:Y:S05]  /*7ba0*/  @P1 IMAD R3, R26, 0x1000, R56 ;  /* 0x000010001a031824 */ /* 0x000fea00078e0238 */
[----:B------:R-:W-:Y:S05]  /*7bb0*/  @P1 IADD3 R0, PT, PT, R3, UR43, RZ ;  /* 0x0000002b03001c10 */ /* 0x000fea000fffe0ff */
[----:B------:R-:W-:Y:S01]  /*7bc0*/  @P1 IMAD.IADD R0, R65, 0x1, R0 ;  /* 0x0000000141001824 */ /* 0x000fe200078e0200 */
[----:B------:R-:W-:Y:S06]  /*7bd0*/  @P0 BRA `(.L_x_131) ;  /* 0x00000000000c0947 */ /* 0x000fec0003800000 */
[----:B------:R-:W-:Y:S04]  /*7be0*/  SHF.L.U32 R4, R59, 0x1f, RZ ;  /* 0x0000001f3b047819 */ /* 0x000fe800000006ff */
[----:B------:R-:W2:Y:S02]  /*7bf0*/  SYNCS.PHASECHK.TRANS64.TRYWAIT P0, [R2+URZ+0x50], R4 ;  /* 0x00005004020075a7 */ /* 0x000ea400080011ff */
[----:B--2---:R-:W-:Y:S05]  /*7c00*/  @!P0 BRA `(.L_x_132) ;  /* 0x0000002000188947 */ /* 0x004fea0003800000 */
.L_x_131:
[----:B------:R-:W-:Y:S05]  /*7c10*/  BSYNC B0 ;  /* 0x0000000000007941 */ /* 0x000fea0003800000 */
.L_x_130:
[----:B------:R-:W-:Y:S02]  /*7c20*/  ISETP.NE.AND P0, PT, R64, RZ, PT ;  /* 0x000000ff4000720c */ /* 0x000fe40003f05270 */
[----:B------:R-:W-:Y:S11]  /*7c30*/  IADD3 R26, PT, PT, R26, 0x1, RZ ;  /* 0x000000011a1a7810 */ /* 0x000ff60007ffe0ff */
[----:B------:R3:W4:Y:S04]  /*7c40*/  @P0 LDS.128 R28, [R3+UR43+0x200] ;  /* 0x0002002b031c0984 */ /* 0x0007280008000c00 */
[----:B------:R3:W1:Y:S02]  /*7c50*/  @P0 LDS.128 R36, [R0+0x200] ;  /* 0x0002000000240984 */ /* 0x0006640000000c00 */
.L_x_129:
[----:B------:R-:W-:Y:S05]  /*7c60*/  BSYNC B1 ;  /* 0x0000000000017941 */ /* 0x000fea0003800000 */
.L_x_128:
[----:B---3--:R-:W-:Y:S05]  /*7c70*/  VIADD R0, R25, 0x20 ;  /* 0x0000002019007836 */ /* 0x008fea0000000000 */
[----:B------:R-:W-:Y:S04]  /*7c80*/  SHF.R.U32.HI R0, RZ, 0x15, R0 ;  /* 0x00000015ff007819 */ /* 0x000fe80000011600 */
[----:B------:R-:W-:Y:S11]  /*7c90*/  LOP3.LUT P0, RZ, R0, 0x3, R47, 0x48, !PT ;  /* 0x0000000300ff7812 */ /* 0x000ff6000780482f */
[----:B------:R-:W-:Y:S02]  /*7ca0*/  @!UPT UIADD3 URZ, UPT, UPT, URZ, URZ, URZ ;  /* 0x000000fffffff290 */ /* 0x000fe4000fffe0ff */
[----:B------:R-:W-:Y:S05]  /*7cb0*/  @!P0 BRA `(.L_x_133) ;  /* 0x0000000000408947 */ /* 0x000fea0003800000 */
[----:B------:R-:W3:Y:S01]  /*7cc0*/  LDCU.64 UR8, c[0x4][0x70] ;  /* 0x01000e00ff0877ac */ /* 0x000ee20008000a00 */
[----:B------:R-:W-:Y:S01]  /*7cd0*/  MOV R3, 0x0 ;  /* 0x0000000000037802 */ /* 0x000fe20000000f00 */
[----:B------:R-:W-:Y:S02]  /*7ce0*/  HFMA2 R12, -RZ, RZ, 0, 5.9604644775390625e-08 ;  /* 0x00000001ff0c7431 */ /* 0x000fe400000001ff */
[----:B-1----:R-:W-:Y:S02]  /*7cf0*/  IMAD.MOV.U32 R8, RZ, RZ, 0x192 ;  /* 0x00000192ff087424 */ /* 0x002fe400078e00ff */
[----:B------:R-:W-:Y:S01]  /*7d00*/  IMAD.MOV.U32 R13, RZ, RZ, RZ ;  /* 0x000000ffff0d7224 */ /* 0x000fe200078e00ff */
[----:B------:R-:W1:Y:S01]  /*7d10*/  LDCU.64 UR6, c[0x4][0x78] ;  /* 0x01000f00ff0677ac */ /* 0x000e620008000a00 */
[----:B--2---:R-:W2:Y:S01]  /*7d20*/  LDC.64 R2, c[0x4][R3] ;  /* 0x0100000003027b82 */ /* 0x004ea20000000a00 */
[----:B------:R-:W5:Y:S01]  /*7d30*/  LDCU.64 UR4, c[0x4][0x10] ;  /* 0x01000200ff0477ac */ /* 0x000f620008000a00 */
[----:B---3--:R-:W-:Y:S01]  /*7d40*/  MOV R5, UR9 ;  /* 0x0000000900057c02 */ /* 0x008fe20008000f00 */
[----:B------:R-:W-:Y:S01]  /*7d50*/  IMAD.U32 R4, RZ, RZ, UR8 ;  /* 0x00000008ff047e24 */ /* 0x000fe2000f8e00ff */
[----:B-1----:R-:W-:Y:S01]  /*7d60*/  MOV R7, UR7 ;  /* 0x0000000700077c02 */ /* 0x002fe20008000f00 */
[----:B------:R-:W-:Y:S01]  /*7d70*/  IMAD.U32 R6, RZ, RZ, UR6 ;  /* 0x00000006ff067e24 */ /* 0x000fe2000f8e00ff */
[----:B-----5:R-:W-:Y:S01]  /*7d80*/  MOV R11, UR5 ;  /* 0x00000005000b7c02 */ /* 0x020fe20008000f00 */
[----:B------:R-:W-:Y:S02]  /*7d90*/  IMAD.U32 R10, RZ, RZ, UR4 ;  /* 0x00000004ff0a7e24 */ /* 0x000fe4000f8e00ff */
[----:B------:R-:W-:Y:S07]  /*7da0*/  LEPC R20, `(.L_x_133) ;  /* 0x000000001014794e */ /* 0x000fee0000000000 */
[----:B--2-4-:R-:W-:Y:S05]  /*7db0*/  CALL.ABS.NOINC R2 ;  /* 0x0000000002007343 */ /* 0x014fea0003c00000 */
.L_x_133:
[----:B------:R-:W-:Y:S01]  /*7dc0*/  ISETP.NE.AND P6, PT, R61, RZ, PT ;  /* 0x000000ff3d00720c */ /* 0x000fe20003fc5270 */
[----:B------:R-:W-:Y:S05]  /*7dd0*/  WARPSYNC.ALL ;  /* 0x0000000000007948 */ /* 0x000fea0003800000 */
[----:B------:R-:W-:Y:S01]  /*7de0*/  R2UR UR4, R25 ;  /* 0x00000000190472ca */ /* 0x000fe200000e0000 */
[----:B----4-:R-:W-:Y:S01]  /*7df0*/  HADD2.F32 R3, -RZ, R28.H0_H0 ;  /* 0x2000001cff037230 */ /* 0x010fe20000004100 */
[----:B------:R-:W-:Y:S01]  /*7e00*/  ISETP.NE.AND P0, PT, R60, RZ, PT ;  /* 0x000000ff3c00720c */ /* 0x000fe20003f05270 */
[----:B------:R-:W-:Y:S01]  /*7e10*/  HADD2.F32 R20, -RZ, R30.H0_H0 ;  /* 0x2000001eff147230 */ /* 0x000fe20000004100 */
[----:B------:R-:W-:Y:S09]  /*7e20*/  BSSY.RECONVERGENT B0, `(.L_x_134) ;  /* 0x0000058000007945 */ /* 0x000ff20003800200 */
[----:B-12---:R-:W1:Y:S02]  /*7e30*/  LDTM.x16 R4, tmem[UR4+0x20] ;  /* 0x00002004000479ee */ /* 0x006e640008240000 */
        /* <DEDUP_REMOVED lines=59> */
[----:B------:R-:W-:Y:S02]  /*81f0*/  LEA R3, R26, UR43, 0x3 ;  /* 0x0000002b1a037c11 */ /* 0x000fe4000f8e18ff */
        /* <DEDUP_REMOVED lines=8> */
[----:B------:R-:W-:Y:S01]  /*8280*/  @P6 SHF.L.U32 R2, R59, 0x1f, RZ ;  /* 0x0000001f3b026819 */ /* 0x000fe200000006ff */
        /* <DEDUP_REMOVED lines=17> */
.L_x_135:
[----:B------:R-:W-:Y:S05]  /*83a0*/  BSYNC.RECONVERGENT B0 ;  /* 0x0000000000007941 */ /* 0x000fea0003800200 */
.L_x_134:
        /* <DEDUP_REMOVED lines=19> */
.L_x_139:
[----:B------:R-:W-:Y:S05]  /*84e0*/  BSYNC B0 ;  /* 0x0000000000007941 */ /* 0x000fea0003800000 */
.L_x_138:
[----:B------:R-:W-:Y:S11]  /*84f0*/  ISETP.NE.AND P0, PT, R64, RZ, PT ;  /* 0x000000ff4000720c */ /* 0x000ff60003f05270 */
[----:B------:R-:W-:Y:S02]  /*8500*/  @!UPT UIADD3 URZ, UPT, UPT, URZ, URZ, URZ ;  /* 0x000000fffffff290 */ /* 0x000fe4000fffe0ff */
[----:B------:R3:W4:Y:S04]  /*8510*/  @P0 LDS.128 R28, [R26+UR43+0x200] ;  /* 0x0002002b1a1c0984 */ /* 0x0007280008000c00 */
[----:B------:R3:W1:Y:S02]  /*8520*/  @P0 LDS.128 R36, [R65+0x200] ;  /* 0x0002000041240984 */ /* 0x0006640000000c00 */
.L_x_137:
[----:B------:R-:W-:Y:S05]  /*8530*/  BSYNC B1 ;  /* 0x0000000000017941 */ /* 0x000fea0003800000 */
.L_x_136:
[----:B--2---:R-:W-:Y:S05]  /*8540*/  VIADD R0, R25, 0x30 ;  /* 0x0000003019007836 */ /* 0x004fea0000000000 */
[----:B------:R-:W-:Y:S04]  /*8550*/  SHF.R.U32.HI R0, RZ, 0x15, R0 ;  /* 0x00000015ff007819 */ /* 0x000fe80000011600 */
[----:B------:R-:W-:Y:S11]  /*8560*/  LOP3.LUT P0, RZ, R0, 0x3, R47, 0x48, !PT ;  /* 0x0000000300ff7812 */ /* 0x000ff6000780482f */
[----:B------:R-:W-:Y:S02]  /*8570*/  @!UPT UIADD3 URZ, UPT, UPT, URZ, URZ, URZ ;  /* 0x000000fffffff290 */ /* 0x000fe4000fffe0ff */
[----:B------:R-:W-:Y:S05]  /*8580*/  @!P0 BRA `(.L_x_141) ;  /* 0x0000000000408947 */ /* 0x000fea0003800000 */
[----:B------:R-:W2:Y:S01]  /*8590*/  LDCU.64 UR8, c[0x4][0x70] ;  /* 0x01000e00ff0877ac */ /* 0x000ea20008000a00 */
[----:B------:R-:W-:Y:S01]  /*85a0*/  MOV R3, 0x0 ;  /* 0x0000000000037802 */ /* 0x000fe20000000f00 */
        /* <DEDUP_REMOVED lines=14> */
.L_x_141:
[----:B------:R-:W-:Y:S01]  /*8690*/  ISETP.NE.AND P0, PT, R60, RZ, PT ;  /* 0x000000ff3c00720c */ /* 0x000fe20003f05270 */
[----:B------:R-:W-:Y:S05]  /*86a0*/  WARPSYNC.ALL ;  /* 0x0000000000007948 */ /* 0x000fea0003800000 */
[----:B------:R-:W-:Y:S01]  /*86b0*/  R2UR UR4, R25 ;  /* 0x00000000190472ca */ /* 0x000fe200000e0000 */
[--C-:B----4-:R-:W-:Y:S01]  /*86c0*/  HADD2.F32 R20, -RZ, R28.reuse.H0_H0 ;  /* 0x2000001cff147230 */ /* 0x110fe20000004100 */
[----:B------:R-:W-:Y:S01]  /*86d0*/  IADD3 R53, PT, PT, R53, 0xe0, RZ ;  /* 0x000000e035357810 */ /* 0x000fe20007ffe0ff */
[----:B------:R-:W-:Y:S01]  /*86e0*/  HADD2.F32 R21, -RZ, R28.H1_H1 ;  /* 0x3000001cff157230 */ /* 0x000fe20000004100 */
[----:B------:R-:W-:Y:S01]  /*86f0*/  BSSY.RECONVERGENT B0, `(.L_x_142) ;  /* 0x0000054000007945 */ /* 0x000fe20003800200 */
[--C-:B------:R-:W-:Y:S01]  /*8700*/  HADD2.F32 R25, -RZ, R29.reuse.H0_H0 ;  /* 0x2000001dff197230 */ /* 0x100fe20000004100 */
[----:B------:R-:W-:Y:S01]  /*8710*/  LOP3.LUT R53, R53, 0xfefffff8, RZ, 0xc0, !PT ;  /* 0xfefffff835357812 */ /* 0x000fe200078ec0ff */
[----:B---3--:R-:W-:Y:S02]  /*8720*/  HADD2.F32 R26, -RZ, R29.H1_H1 ;  /* 0x3000001dff1a7230 */ /* 0x008fe40000004100 */
[--C-:B------:R-:W-:Y:S02]  /*8730*/  HADD2.F32 R28, -RZ, R30.reuse.H0_H0 ;  /* 0x2000001eff1c7230 */ /* 0x100fe40000004100 */
[----:B------:R-:W-:Y:S02]  /*8740*/  HADD2.F32 R29, -RZ, R30.H1_H1 ;  /* 0x3000001eff1d7230 */ /* 0x000fe40000004100 */
[----:B-1----:R-:W1:Y:S01]  /*8750*/  LDTM.x16 R4, tmem[UR4+0x30] ;  /* 0x00003004000479ee */ /* 0x002e620008240000 */
[----:B------:R-:W-:Y:S01]  /*8760*/  NOP ;  /* 0x0000000000007918 */ /* 0x000fe20000000000 */
[----:B-1----:R1:W-:Y:S01]  /*8770*/  SYNCS.ARRIVE.TRANS64.RED.A1T0 RZ, [R53+URZ], RZ ;  /* 0x000000ff35ff79a7 */ /* 0x0023e200081004ff */
[--C-:B------:R-:W-:Y:S02]  /*8780*/  HADD2.F32 R30, -RZ, R31.reuse.H0_H0 ;  /* 0x2000001fff1e7230 */ /* 0x100fe40000004100 */
[----:B------:R-:W-:Y:S02]  /*8790*/  HADD2.F32 R31, -RZ, R31.H1_H1 ;  /* 0x3000001fff1f7230 */ /* 0x000fe40000004100 */
        /* <DEDUP_REMOVED lines=8> */
[C---:B------:R-:W-:Y:S01]  /*8820*/  FMUL R4, R24.reuse, R4 ;  /* 0x0000000418047220 */ /* 0x040fe20000400000 */
[C---:B------:R-:W-:Y:S01]  /*8830*/  FMUL R5, R24.reuse, R5 ;  /* 0x0000000518057220 */ /* 0x040fe20000400000 */
[C---:B------:R-:W-:Y:S01]  /*8840*/  FMUL R6, R24.reuse, R6 ;  /* 0x0000000618067220 */ /* 0x040fe20000400000 */
[C---:B------:R-:W-:Y:S01]  /*8850*/  FMUL R7, R24.reuse, R7 ;  /* 0x0000000718077220 */ /* 0x040fe20000400000 */
[C---:B------:R-:W-:Y:S01]  /*8860*/  FFMA R4, R27.reuse, R20, R4 ;  /* 0x000000141b047223 */ /* 0x040fe20000000004 */
        /* <DEDUP_REMOVED lines=15> */
[C---:B------:R-:W-:Y:S01]  /*8960*/  FMUL R12, R24.reuse, R16 ;  /* 0x00000010180c7220 */ /* 0x040fe20000400000 */
[C---:B------:R-:W-:Y:S01]  /*8970*/  FFMA R0, R27.reuse, R32, R0 ;  /* 0x000000201b007223 */ /* 0x040fe20000000000 */
[C---:B------:R-:W-:Y:S01]  /*8980*/  FMUL R13, R24.reuse, R17 ;  /* 0x00000011180d7220 */ /* 0x040fe20000400000 */
[----:B------:R-:W-:Y:S01]  /*8990*/  FFMA R2, R27, R33, R2 ;  /* 0x000000211b027223 */ /* 0x000fe20000000002 */
[----:B------:R-:W-:Y:S01]  /*89a0*/  F2FP.F16.F32.PACK_AB R4, R5, R4 ;  /* 0x000000040504723e */ /* 0x000fe200000000ff */
[C---:B------:R-:W-:Y:S01]  /*89b0*/  FMUL R14, R24.reuse, R18 ;  /* 0x00000012180e7220 */ /* 0x040fe20000400000 */
[----:B------:R-:W-:Y:S01]  /*89c0*/  FFMA R3, R27, R34, R3 ;  /* 0x000000221b037223 */ /* 0x000fe20000000003 */
[----:B------:R-:W-:Y:S01]  /*89d0*/  F2FP.F16.F32.PACK_AB R5, R7, R6 ;  /* 0x000000060705723e */ /* 0x000fe200000000ff */
[----:B------:R-:W-:Y:S01]  /*89e0*/  FFMA R15, R27, R35, R15 ;  /* 0x000000231b0f7223 */ /* 0x000fe2000000000f */
[----:B------:R-:W-:Y:S01]  /*89f0*/  FMUL R19, R24, R19 ;  /* 0x0000001318137220 */ /* 0x000fe20000400000 */
[----:B------:R-:W-:Y:S01]  /*8a00*/  F2FP.F16.F32.PACK_AB R6, R9, R8 ;  /* 0x000000080906723e */ /* 0x000fe200000000ff */
[----:B------:R-:W-:Y:S01]  /*8a10*/  FFMA R12, R27, R36, R12 ;  /* 0x000000241b0c7223 */ /* 0x000fe2000000000c */
[----:B------:R-:W-:Y:S01]  /*8a20*/  F2FP.F16.F32.PACK_AB R7, R11, R10 ;  /* 0x0000000a0b07723e */ /* 0x000fe200000000ff */
[C---:B------:R-:W-:Y:S01]  /*8a30*/  FFMA R13, R27.reuse, R37, R13 ;  /* 0x000000251b0d7223 */ /* 0x040fe2000000000d */
[C---:B------:R-:W-:Y:S01]  /*8a40*/  FFMA R14, R27.reuse, R38, R14 ;  /* 0x000000261b0e7223 */ /* 0x040fe2000000000e */
[----:B------:R-:W-:Y:S01]  /*8a50*/  FFMA R19, R27, R39, R19 ;  /* 0x000000271b137223 */ /* 0x000fe20000000013 */
[----:B------:R-:W-:Y:S01]  /*8a60*/  F2FP.F16.F32.PACK_AB R16, R2, R0 ;  /* 0x000000000210723e */ /* 0x000fe200000000ff */
[----:B------:R1:W-:Y:S01]  /*8a70*/  STS.128 [R56+UR43+0x3200], R4 ;  /* 0x0032000438007988 */ /* 0x0003e20008000c2b */
        /* <DEDUP_REMOVED lines=27> */
.L_x_143:
[----:B------:R-:W-:Y:S05]  /*8c30*/  BSYNC.RECONVERGENT B0 ;  /* 0x0000000000007941 */ /* 0x000fea0003800200 */
.L_x_142:
[----:B------:R-:W-:Y:S01]  /*8c40*/  BAR.SYNC.DEFER_BLOCKING 0x1, 0x80 ;  /* 0x0042000000007b1d */ /* 0x000fe20000010000 */
[----:B------:R-:W-:Y:S01]  /*8c50*/  UISETP.NE.AND UP0, UPT, UR52, -0x4, UPT ;  /* 0xfffffffc3400788c */ /* 0x000fe2000bf05270 */
[----:B------:R-:W-:Y:S08]  /*8c60*/  IADD3 R22, PT, PT, R22, 0x1, RZ ;  /* 0x0000000116167810 */ /* 0x000ff00007ffe0ff */
[----:B------:R-:W-:Y:S05]  /*8c70*/  BRA.U !UP0, `(.L_x_144) ;  /* 0x0000000108287547 */ /* 0x000fea000b800000 */
[----:B------:R-:W-:Y:S01]  /*8c80*/  ISETP.NE.AND P0, PT, R61, RZ, PT ;  /* 0x000000ff3d00720c */ /* 0x000fe20003f05270 */
[----:B------:R-:W-:Y:S01]  /*8c90*/  IMAD.U32 R2, RZ, RZ, UR46 ;  /* 0x0000002eff027e24 */ /* 0x000fe2000f8e00ff */
[----:B------:R-:W-:Y:S01]  /*8ca0*/  UIADD3 UR4, UPT, UPT, UR46, 0x1, URZ ;  /* 0x000000012e047890 */ /* 0x000fe2000fffe0ff */
[----:B------:R-:W-:Y:S03]  /*8cb0*/  IMAD.U32 R0, RZ, RZ, UR47 ;  /* 0x0000002fff007e24 */ /* 0x000fe6000f8e00ff */
[----:B------:R-:W-:Y:S04]  /*8cc0*/  UISETP.NE.AND UP0, UPT, UR4, 0x4, UPT ;  /* 0x000000040400788c */ /* 0x000fe8000bf05270 */
[----:B------:R-:W-:Y:S03]  /*8cd0*/  USEL UR46, UR4, URZ, UP0 ;  /* 0x000000ff042e7287 */ /* 0x000fe60008000000 */
[----:B------:R-:W-:Y:S05]  /*8ce0*/  @P0 LEA R2, R2, UR43, 0x3 ;  /* 0x0000002b02020c11 */ /* 0x000fea000f8e18ff */
[----:B------:R-:W-:Y:S05]  /*8cf0*/  @P0 VIADD R2, R2, 0x70 ;  /* 0x0000007002020836 */ /* 0x000fea0000000000 */
[----:B------:R-:W-:Y:S04]  /*8d00*/  @P0 PRMT R0, R0, 0x654, R2 ;  /* 0x0000065400000816 */ /* 0x000fe80000000002 */
[----:B------:R2:W-:Y:S03]  /*8d10*/  @P0 SYNCS.ARRIVE.TRANS64.RED.A1T0 RZ, [R0+URZ], RZ ;  /* 0x000000ff00ff09a7 */ /* 0x0005e600081004ff */
.L_x_144:
[----:B------:R-:W-:Y:S01]  /*8d20*/  R2UR UR4, R50 ;  /* 0x00000000320472ca */ /* 0x000fe200000e0000 */
[----:B------:R-:W-:Y:S01]  /*8d30*/  UISETP.NE.AND UP0, UPT, UR62, URZ, UPT ;  /* 0x000000ff3e00728c */ /* 0x000fe2000bf05270 */
[----:B------:R-:W-:Y:S01]  /*8d40*/  ISETP.NE.AND P0, PT, R55, 0x2, PT ;  /* 0x000000023700780c */ /* 0x000fe20003f05270 */
[----:B------:R-:W-:Y:S01]  /*8d50*/  UIADD3 UR31, UPT, UPT, UR38, UR63, URZ ;  /* 0x0000003f261f7290 */ /* 0x000fe2000fffe0ff */
[----:B------:R-:W-:Y:S01]  /*8d60*/  ISETP.NE.AND P1, PT, R22, 0x4, PT ;  /* 0x000000041600780c */ /* 0x000fe20003f25270 */
[----:B------:R-:W-:Y:S01]  /*8d70*/  UIADD3 UR52, UPT, UPT, UR52, 0x4, URZ ;  /* 0x0000000434347890 */ /* 0x000fe2000fffe0ff */
[----:B------:R-:W-:Y:S01]  /*8d80*/  SEL R2, RZ, 0x1, P0 ;  /* 0x00000001ff027807 */ /* 0x000fe20000000000 */
[----:B------:R-:W-:Y:S01]  /*8d90*/  UMOV UR36, UR61 ;  /* 0x0000003d00247c82 */ /* 0x000fe20008000000 */
[----:B--2---:R-:W-:Y:S02]  /*8da0*/  SEL R0, RZ, 0x1, P1 ;  /* 0x00000001ff007807 */ /* 0x004fe40000800000 */
[----:B------:R-:W-:Y:S02]  /*8db0*/  LOP3.LUT R57, R57, R2, RZ, 0x3c, !PT ;  /* 0x0000000239397212 */ /* 0x000fe400078e3cff */
[----:B------:R-:W-:Y:S01]  /*8dc0*/  LOP3.LUT R58, R58, R0, RZ, 0x3c, !PT ;  /* 0x000000003a3a7212 */ /* 0x000fe200078e3cff */
[----:B------:R-:W-:Y:S01]  /*8dd0*/  UIADD3 UR30, UPT, UPT, UR37, UR4, URZ ;  /* 0x00000004251e7290 */ /* 0x000fe2000fffe0ff */
[----:B------:R-:W-:Y:S02]  /*8de0*/  SEL R55, R55, RZ, P0 ;  /* 0x000000ff37377207 */ /* 0x000fe40000000000 */
[----:B------:R-:W-:Y:S01]  /*8df0*/  SEL R22, R22, RZ, P1 ;  /* 0x000000ff16167207 */ /* 0x000fe20000800000 */
[----:B------:R-:W-:Y:S08]  /*8e00*/  BRA.U UP0, `(.L_x_145) ;  /* 0xffffffcd005c7547 */ /* 0x000ff0000b83ffff */
[----:B------:R-:W-:-:S13]  /*8e10*/  R2UR UR4, R51 ;  /* 0x00000000330472ca */ /* 0x000fda00000e0000 */
[----:B------:R-:W-:-:S09]  /*8e20*/  UISETP.NE.AND UP0, UPT, UR4, URZ, UPT ;  /* 0x000000ff0400728c */ /* 0x000fd2000bf05270 */
[----:B------:R-:W-:Y:S05]  /*8e30*/  BRA.U !UP0, `(.L_x_146) ;  /* 0x0000000108487547 */ /* 0x000fea000b800000 */
[----:B------:R-:W2:Y:S02]  /*8e40*/  LDCU.64 UR4, c[0x0][0x890] ;  /* 0x00011200ff0477ac */ /* 0x000ea40008000a00 */
[----:B--2---:R-:W-:-:S04]  /*8e50*/  UISETP.NE.U32.AND UP0, UPT, UR4, URZ, UPT ;  /* 0x000000ff0400728c */ /* 0x004fc8000bf05070 */
[----:B------:R-:W-:-:S09]  /*8e60*/  UISETP.NE.AND.EX UP0, UPT, UR5, URZ, UPT, UP0 ;  /* 0x000000ff0500728c */ /* 0x000fd2000bf05300 */
[----:B------:R-:W-:Y:S05]  /*8e70*/  BRA.U UP0, `(.L_x_147) ;  /* 0x00000001000c7547 */ /* 0x000fea000b800000 */
[----:B------:R-:W-:-:S13]  /*8e80*/  FSETP.NEU.AND P0, PT, R27, RZ, PT ;  /* 0x000000ff1b00720b */ /* 0x000fda0003f0d000 */
[----:B------:R-:W-:Y:S05]  /*8e90*/  @!P0 EXIT ;  /* 0x000000000000894d */ /* 0x000fea0003800000 */
[----:B------:R-:W-:Y:S05]  /*8ea0*/  BRA `(.L_x_146) ;  /* 0x00000000002c7947 */ /* 0x000fea0003800000 */
.L_x_147:
[----:B------:R-:W-:Y:S01]  /*8eb0*/  ISETP.NE.AND P0, PT, R54, RZ, PT ;  /* 0x000000ff3600720c */ /* 0x000fe20003f05270 */
[----:B------:R-:W-:-:S12]  /*8ec0*/  BSSY.RECONVERGENT B0, `(.L_x_146) ;  /* 0x0000009000007945 */ /* 0x000fd80003800200 */
[----:B------:R-:W-:Y:S05]  /*8ed0*/  @P0 BRA `(.L_x_148) ;  /* 0x0000000000140947 */ /* 0x000fea0003800000 */
[----:B------:R-:W2:Y:S02]  /*8ee0*/  LDCU.64 UR4, c[0x0][0x888] ;  /* 0x00011100ff0477ac */ /* 0x000ea40008000a00 */
[----:B--2---:R-:W-:-:S04]  /*8ef0*/  ISETP.NE.U32.AND P0, PT, RZ, UR4, PT ;  /* 0x00000004ff007c0c */ /* 0x004fc8000bf05070 */
[----:B------:R-:W-:-:S13]  /*8f00*/  ISETP.NE.AND.EX P0, PT, RZ, UR5, PT, P0 ;  /* 0x00000005ff007c0c */ /* 0x000fda000bf05300 */
[----:B------:R-:W-:Y:S05]  /*8f10*/  @!P0 EXIT ;  /* 0x000000000000894d */ /* 0x000fea0003800000 */
[----:B------:R-:W-:Y:S05]  /*8f20*/  BRA `(.L_x_149) ;  /* 0x0000000000087947 */ /* 0x000fea0003800000 */
.L_x_148:
[----:B------:R-:W-:-:S13]  /*8f30*/  FSETP.NEU.AND P0, PT, R27, RZ, PT ;  /* 0x000000ff1b00720b */ /* 0x000fda0003f0d000 */
[----:B------:R-:W-:Y:S05]  /*8f40*/  @!P0 EXIT ;  /* 0x000000000000894d */ /* 0x000fea0003800000 */
.L_x_149:
[----:B------:R-:W-:Y:S05]  /*8f50*/  BSYNC.RECONVERGENT B0 ;  /* 0x0000000000007941 */ /* 0x000fea0003800200 */
.L_x_146:
[----:B------:R-:W-:Y:S01]  /*8f60*/  ULEA UR4, UR46, UR43, 0x3 ;  /* 0x0000002b2e047291 */ /* 0x000fe2000f8e18ff */
[----:B------:R-:W-:-:S04]  /*8f70*/  DEPBAR.LE SB0, 0x0 ;  /* 0x000080000000791a */ /* 0x000fc80000000000 */
[----:B------:R-:W-:-:S04]  /*8f80*/  UIADD3 UR4, UPT, UPT, UR4, 0x70, URZ ;  /* 0x0000007004047890 */ /* 0x000fc8000fffe0ff */
[----:B------:R-:W-:-:S09]  /*8f90*/  UPRMT UR4, UR47, 0x654, UR4 ;  /* 0x000006542f047896 */ /* 0x000fd20008000004 */
[----:B------:R-:W-:Y:S01]  /*8fa0*/  SYNCS.ARRIVE.TRANS64.RED.A1T0 RZ, [UR4], RZ ;  /* 0x000000ffffff79a7 */ /* 0x000fe20008100404 */
[----:B------:R-:W-:Y:S05]  /*8fb0*/  EXIT ;  /* 0x000000000000794d */ /* 0x000fea0003800000 */
.L_x_24:
[----:B--2---:R2:W3:Y:S02]  /*8fc0*/  SYNCS.PHASECHK.TRANS64.TRYWAIT P0, [R0+URZ+0x110], R2 ;  /* 0x00011002000075a7 */ /* 0x0044e400080011ff */
[----:B---3--:R-:W-:Y:S05]  /*8fd0*/  @!P0 NANOSLEEP.SYNCS 0x989680 ;  /* 0x009896800000895d */ /* 0x008fea0003900000 */
[----:B------:R-:W3:Y:S02]  /*8fe0*/  @!P0 SYNCS.PHASECHK.TRANS64 P0, [R0+URZ+0x110], R2 ;  /* 0x00011002000085a7 */ /* 0x000ee400080010ff */
[----:B---3--:R-:W-:Y:S05]  /*8ff0*/  @!P0 BRA `(.L_x_24) ;  /* 0xfffffffc00f08947 */ /* 0x008fea000383ffff */
[----:B------:R-:W-:Y:S05]  /*9000*/  BRA `(.L_x_150) ;  /* 0xffffff8800a87947 */ /* 0x000fea000383ffff */
.L_x_27:
[----:B-1----:R-:W-:-:S07]  /*9010*/  MOV R0, UR33 ;  /* 0x0000002100007c02 */ /* 0x002fce0008000f00 */
.L_x_151:
[----:B-1----:R1:W2:Y:S02]  /*9020*/  SYNCS.PHASECHK.TRANS64.TRYWAIT P0, [R0+URZ+0x28], R3 ;  /* 0x00002803000075a7 */ /* 0x0022a400080011ff */
[----:B--2---:R-:W-:Y:S05]  /*9030*/  @!P0 NANOSLEEP.SYNCS 0x989680 ;  /* 0x009896800000895d */ /* 0x004fea0003900000 */
[----:B------:R-:W2:Y:S02]  /*9040*/  @!P0 SYNCS.PHASECHK.TRANS64 P0, [R0+URZ+0x28], R3 ;  /* 0x00002803000085a7 */ /* 0x000ea400080010ff */
[----:B--2---:R-:W-:Y:S05]  /*9050*/  @!P0 BRA `(.L_x_151) ;  /* 0xfffffffc00f08947 */ /* 0x004fea000383ffff */
[----:B------:R-:W-:Y:S05]  /*9060*/  BRA `(.L_x_26) ;  /* 0xffffff8800fc7947 */ /* 0x000fea000383ffff */
.L_x_34:
[----:B-1----:R-:W-:-:S07]  /*9070*/  MOV R0, UR17 ;  /* 0x0000001100007c02 */ /* 0x002fce0008000f00 */
.L_x_152:
[----:B-1----:R1:W2:Y:S02]  /*9080*/  SYNCS.PHASECHK.TRANS64.TRYWAIT P0, [R0+URZ+0x28], R3 ;  /* 0x00002803000075a7 */ /* 0x0022a400080011ff */
[----:B--2---:R-:W-:Y:S05]  /*9090*/  @!P0 NANOSLEEP.SYNCS 0x989680 ;  /* 0x009896800000895d */ /* 0x004fea0003900000 */
[----:B------:R-:W2:Y:S02]  /*90a0*/  @!P0 SYNCS.PHASECHK.TRANS64 P0, [R0+URZ+0x28], R3 ;  /* 0x00002803000085a7 */ /* 0x000ea400080010ff */
[----:B--2---:R-:W-:Y:S05]  /*90b0*/  @!P0 BRA `(.L_x_152) ;  /* 0xfffffffc00f08947 */ /* 0x004fea000383ffff */
[----:B------:R-:W-:Y:S05]  /*90c0*/  BRA `(.L_x_33) ;  /* 0xffffff8c00c07947 */ /* 0x000fea000383ffff */
.L_x_39:
[----:B-1----:R1:W2:Y:S02]  /*90d0*/  SYNCS.PHASECHK.TRANS64.TRYWAIT P0, [R3+URZ+0xa0], R0 ;  /* 0x0000a000030075a7 */ /* 0x0022a400080011ff */
[----:B--2---:R-:W-:Y:S05]  /*90e0*/  @!P0 NANOSLEEP.SYNCS 0x989680 ;  /* 0x009896800000895d */ /* 0x004fea0003900000 */
[----:B------:R-:W2:Y:S02]  /*90f0*/  @!P0 SYNCS.PHASECHK.TRANS64 P0, [R3+URZ+0xa0], R0 ;  /* 0x0000a000030085a7 */ /* 0x000ea400080010ff */
[----:B--2---:R-:W-:Y:S05]  /*9100*/  @!P0 BRA `(.L_x_39) ;  /* 0xfffffffc00f08947 */ /* 0x004fea000383ffff */
[----:B------:R-:W-:Y:S05]  /*9110*/  BRA `(.L_x_153) ;  /* 0xffffff90006c7947 */ /* 0x000fea000383ffff */
.L_x_43:
[----:B------:R-:W-:-:S07]  /*9120*/  MOV R0, UR4 ;  /* 0x0000000400007c02 */ /* 0x000fce0008000f00 */
.L_x_154:
[----:B-1----:R1:W2:Y:S02]  /*9130*/  SYNCS.PHASECHK.TRANS64.TRYWAIT P0, [R0+URZ], R2 ;  /* 0x00000002000075a7 */ /* 0x0022a400080011ff */
[----:B--2---:R-:W-:Y:S05]  /*9140*/  @!P0 NANOSLEEP.SYNCS 0x989680 ;  /* 0x009896800000895d */ /* 0x004fea0003900000 */
[----:B------:R-:W2:Y:S02]  /*9150*/  @!P0 SYNCS.PHASECHK.TRANS64 P0, [R0+URZ], R2 ;  /* 0x00000002000085a7 */ /* 0x000ea400080010ff */
[----:B--2---:R-:W-:Y:S05]  /*9160*/  @!P0 BRA `(.L_x_154) ;  /* 0xfffffffc00f08947 */ /* 0x004fea000383ffff */
[----:B------:R-:W-:Y:S05]  /*9170*/  BRA `(.L_x_155) ;  /* 0xffffff9800147947 */ /* 0x000fea000383ffff */
.L_x_44:
[----:B------:R-:W-:-:S07]  /*9180*/  MOV R0, UR5 ;  /* 0x0000000500007c02 */ /* 0x000fce0008000f00 */
.L_x_156:
[----:B-1----:R1:W2:Y:S02]  /*9190*/  SYNCS.PHASECHK.TRANS64.TRYWAIT P0, [R0+URZ], R3 ;  /* 0x00000003000075a7 */ /* 0x0022a400080011ff */
[----:B--2---:R-:W-:Y:S05]  /*91a0*/  @!P0 NANOSLEEP.SYNCS 0x989680 ;  /* 0x009896800000895d */ /* 0x004fea0003900000 */
[----:B------:R-:W2:Y:S02]  /*91b0*/  @!P0 SYNCS.PHASECHK.TRANS64 P0, [R0+URZ], R3 ;  /* 0x00000003000085a7 */ /* 0x000ea400080010ff */
[----:B--2---:R-:W-:Y:S05]  /*91c0*/  @!P0 BRA `(.L_x_156) ;  /* 0xfffffffc00f08947 */ /* 0x004fea000383ffff */
[----:B------:R-:W-:Y:S05]  /*91d0*/  BRA `(.L_x_157) ;  /* 0xffffff9800207947 */ /* 0x000fea000383ffff */
.L_x_45:
[----:B------:R-:W-:-:S07]  /*91e0*/  MOV R0, UR5 ;  /* 0x0000000500007c02 */ /* 0x000fce0008000f00 */
.L_x_158:
[----:B-1----:R1:W2:Y:S02]  /*91f0*/  SYNCS.PHASECHK.TRANS64.TRYWAIT P0, [R0+URZ], R3 ;  /* 0x00000003000075a7 */ /* 0x0022a400080011ff */
[----:B--2---:R-:W-:Y:S05]  /*9200*/  @!P0 NANOSLEEP.SYNCS 0x989680 ;  /* 0x009896800000895d */ /* 0x004fea0003900000 */
[----:B------:R-:W2:Y:S02]  /*9210*/  @!P0 SYNCS.PHASECHK.TRANS64 P0, [R0+URZ], R3 ;  /* 0x00000003000085a7 */ /* 0x000ea400080010ff */
[----:B--2---:R-:W-:Y:S05]  /*9220*/  @!P0 BRA `(.L_x_158) ;  /* 0xfffffffc00f08947 */ /* 0x004fea000383ffff */
[----:B------:R-:W-:Y:S05]  /*9230*/  BRA `(.L_x_159) ;  /* 0xffffff98002c7947 */ /* 0x000fea000383ffff */
.L_x_46:
[----:B------:R-:W-:-:S07]  /*9240*/  MOV R0, UR5 ;  /* 0x0000000500007c02 */ /* 0x000fce0008000f00 */
.L_x_160:
[----:B-1----:R1:W2:Y:S02]  /*9250*/  SYNCS.PHASECHK.TRANS64.TRYWAIT P0, [R0+URZ], R3 ;  /* 0x00000003000075a7 */ /* 0x0022a400080011ff */
[----:B--2---:R-:W-:Y:S05]  /*9260*/  @!P0 NANOSLEEP.SYNCS 0x989680 ;  /* 0x009896800000895d */ /* 0x004fea0003900000 */
[----:B------:R-:W2:Y:S02]  /*9270*/  @!P0 SYNCS.PHASECHK.TRANS64 P0, [R0+URZ], R3 ;  /* 0x00000003000085a7 */ /* 0x000ea400080010ff */
[----:B--2---:R-:W-:Y:S05]  /*9280*/  @!P0 BRA `(.L_x_160) ;  /* 0xfffffffc00f08947 */ /* 0x004fea000383ffff */
[----:B------:R-:W-:Y:S05]  /*9290*/  BRA `(.L_x_161) ;  /* 0xffffff9800387947 */ /* 0x000fea000383ffff */
.L_x_49:
[----:B--2---:R2:W3:Y:S02]  /*92a0*/  SYNCS.PHASECHK.TRANS64.TRYWAIT P0, [R2+URZ+0x100], R4 ;  /* 0x00010004020075a7 */ /* 0x0044e400080011ff */
[----:B---3--:R-:W-:Y:S05]  /*92b0*/  @!P0 NANOSLEEP.SYNCS 0x989680 ;  /* 0x009896800000895d */ /* 0x008fea0003900000 */
[----:B------:R-:W3:Y:S02]  /*92c0*/  @!P0 SYNCS.PHASECHK.TRANS64 P0, [R2+URZ+0x100], R4 ;  /* 0x00010004020085a7 */ /* 0x000ee400080010ff */
[----:B---3--:R-:W-:Y:S05]  /*92d0*/  @!P0 BRA `(.L_x_49) ;  /* 0xfffffffc00f08947 */ /* 0x008fea000383ffff */
[----:B------:R-:W-:Y:S05]  /*92e0*/  BRA `(.L_x_162) ;  /* 0xffffff9800947947 */ /* 0x000fea000383ffff */
.L_x_50:
[----:B------:R-:W-:-:S07]  /*92f0*/  MOV R2, UR4 ;  /* 0x0000000400027c02 */ /* 0x000fce0008000f00 */
.L_x_163:
[----:B--2---:R2:W3:Y:S02]  /*9300*/  SYNCS.PHASECHK.TRANS64.TRYWAIT P0, [R2+URZ+0xb0], R5 ;  /* 0x0000b005020075a7 */ /* 0x0044e400080011ff */
[----:B---3--:R-:W-:Y:S05]  /*9310*/  @!P0 NANOSLEEP.SYNCS 0x989680 ;  /* 0x009896800000895d */ /* 0x008fea0003900000 */
[----:B------:R-:W3:Y:S02]  /*9320*/  @!P0 SYNCS.PHASECHK.TRANS64 P0, [R2+URZ+0xb0], R5 ;  /* 0x0000b005020085a7 */ /* 0x000ee400080010ff */
[----:B---3--:R-:W-:Y:S05]  /*9330*/  @!P0 BRA `(.L_x_163) ;  /* 0xfffffffc00f08947 */ /* 0x008fea000383ffff */
[----:B------:R-:W-:Y:S05]  /*9340*/  BRA `(.L_x_164) ;  /* 0xffffff9800a47947 */ /* 0x000fea000383ffff */
.L_x_51:
[----:B--2---:R2:W3:Y:S02]  /*9350*/  SYNCS.PHASECHK.TRANS64.TRYWAIT P1, [R2+URZ+0xa0], R4 ;  /* 0x0000a004020075a7 */ /* 0x0044e400080211ff */
[----:B---3--:R-:W-:Y:S05]  /*9360*/  @!P1 NANOSLEEP.SYNCS 0x989680 ;  /* 0x009896800000995d */ /* 0x008fea0003900000 */
[----:B------:R-:W3:Y:S02]  /*9370*/  @!P1 SYNCS.PHASECHK.TRANS64 P1, [R2+URZ+0xa0], R4 ;  /* 0x0000a004020095a7 */ /* 0x000ee400080210ff */
[----:B---3--:R-:W-:Y:S05]  /*9380*/  @!P1 BRA `(.L_x_51) ;  /* 0xfffffffc00f09947 */ /* 0x008fea000383ffff */
[----:B------:R-:W-:Y:S05]  /*9390*/  BRA `(.L_x_165) ;  /* 0xffffff9800d47947 */ /* 0x000fea000383ffff */
.L_x_54:
[----:B------:R-:W-:-:S07]  /*93a0*/  MOV R0, UR4 ;  /* 0x0000000400007c02 */ /* 0x000fce0008000f00 */
.L_x_166:
[----:B--2---:R2:W3:Y:S02]  /*93b0*/  SYNCS.PHASECHK.TRANS64.TRYWAIT P0, [R0+URZ+0xb0], R2 ;  /* 0x0000b002000075a7 */ /* 0x0044e400080011ff */
[----:B---3--:R-:W-:Y:S05]  /*93c0*/  @!P0 NANOSLEEP.SYNCS 0x989680 ;  /* 0x009896800000895d */ /* 0x008fea0003900000 */
[----:B------:R-:W3:Y:S02]  /*93d0*/  @!P0 SYNCS.PHASECHK.TRANS64 P0, [R0+URZ+0xb0], R2 ;  /* 0x0000b002000085a7 */ /* 0x000ee400080010ff */
[----:B---3--:R-:W-:Y:S05]  /*93e0*/  @!P0 BRA `(.L_x_166) ;  /* 0xfffffffc00f08947 */ /* 0x008fea000383ffff */
[----:B------:R-:W-:Y:S05]  /*93f0*/  BRA `(.L_x_53) ;  /* 0xffffff9c00287947 */ /* 0x000fea000383ffff */
.L_x_63:
[----:B--2---:R-:W-:-:S04]  /*9400*/  MOV R5, UR5 ;  /* 0x0000000500057c02 */ /* 0x004fc80008000f00 */
[----:B------:R2:W3:Y:S03]  /*9410*/  SYNCS.PHASECHK.TRANS64.TRYWAIT P0, [R5+URZ+0x8], R6 ;  /* 0x00000806050075a7 */ /* 0x0004e600080011ff */
[----:B---3--:R-:W-:Y:S05]  /*9420*/  @!P0 NANOSLEEP.SYNCS 0x989680 ;  /* 0x009896800000895d */ /* 0x008fea0003900000 */
[----:B------:R-:W3:Y:S02]  /*9430*/  @!P0 SYNCS.PHASECHK.TRANS64 P0, [R5+URZ+0x8], R6 ;  /* 0x00000806050085a7 */ /* 0x000ee400080010ff */
[----:B---3--:R-:W-:Y:S05]  /*9440*/  @!P0 BRA `(.L_x_63) ;  /* 0xfffffffc00ec8947 */ /* 0x008fea000383ffff */
[----:B------:R-:W-:Y:S05]  /*9450*/  BRA `(.L_x_62) ;  /* 0xffffff9c00dc7947 */ /* 0x000fea000383ffff */
.L_x_65:
[----:B------:R-:W-:Y:S01]  /*9460*/  BSSY B0, `(.L_x_167) ;  /* 0x0000006000007945 */ /* 0x000fe20003800000 */
[----:B------:R-:W-:-:S07]  /*9470*/  MOV R15, 0xffffffff ;  /* 0xffffffff000f7802 */ /* 0x000fce0000000f00 */
[----:B-12--5:R-:W-:Y:S05]  /*9480*/  WARPSYNC.COLLECTIVE R15, `(.L_x_168) ;  /* 0x000000000f0c7348 */ /* 0x026fea0003c00000 */
[----:B------:R-:W-:Y:S02]  /*9490*/  ELECT P6, UR79, PT ;  /* 0x00000000004f782f */ /* 0x000fe400038c0000 */
[----:B------:R-:W-:Y:S01]  /*94a0*/  MOV R14, UR79 ;  /* 0x0000004f000e7c02 */ /* 0x000fe20008000f00 */
[----:B-12--5:R-:W-:Y:S10]  /*94b0*/  ENDCOLLECTIVE ;  /* 0x000000000000791b */ /* 0x026ff40003800000 */
.L_x_168:
[----:B------:R-:W-:Y:S05]  /*94c0*/  BSYNC B0 ;  /* 0x0000000000007941 */ /* 0x000fea0003800000 */
.L_x_167:
[----:B------:R-:W-:Y:S05]  /*94d0*/  BRA `(.L_x_169) ;  /* 0xffffffa0000c7947 */ /* 0x000fea000383ffff */
.L_x_67:
[----:B--2---:R-:W-:-:S04]  /*94e0*/  MOV R0, UR5 ;  /* 0x0000000500007c02 */ /* 0x004fc80008000f00 */
[----:B------:R2:W3:Y:S03]  /*94f0*/  SYNCS.PHASECHK.TRANS64.TRYWAIT P0, [R0+URZ+0x8], R4 ;  /* 0x00000804000075a7 */ /* 0x0004e600080011ff */
[----:B---3--:R-:W-:Y:S05]  /*9500*/  @!P0 NANOSLEEP.SYNCS 0x989680 ;  /* 0x009896800000895d */ /* 0x008fea0003900000 */
[----:B------:R-:W3:Y:S02]  /*9510*/  @!P0 SYNCS.PHASECHK.TRANS64 P0, [R0+URZ+0x8], R4 ;  /* 0x00000804000085a7 */ /* 0x000ee400080010ff */
[----:B---3--:R-:W-:Y:S05]  /*9520*/  @!P0 BRA `(.L_x_67) ;  /* 0xfffffffc00ec8947 */ /* 0x008fea000383ffff */
[----:B------:R-:W-:Y:S05]  /*9530*/  BRA `(.L_x_66) ;  /* 0xffffffa000107947 */ /* 0x000fea000383ffff */
.L_x_68:
[----:B-1----:R1:W2:Y:S02]  /*9540*/  SYNCS.PHASECHK.TRANS64.TRYWAIT P0, [R0+URZ+0xa0], R4 ;  /* 0x0000a004000075a7 */ /* 0x0022a400080011ff */
[----:B--2---:R-:W-:Y:S05]  /*9550*/  @!P0 NANOSLEEP.SYNCS 0x989680 ;  /* 0x009896800000895d */ /* 0x004fea0003900000 */
[----:B------:R-:W2:Y:S02]  /*9560*/  @!P0 SYNCS.PHASECHK.TRANS64 P0, [R0+URZ+0xa0], R4 ;  /* 0x0000a004000085a7 */ /* 0x000ea400080010ff */
[----:B--2---:R-:W-:Y:S05]  /*9570*/  @!P0 BRA `(.L_x_68) ;  /* 0xfffffffc00f08947 */ /* 0x004fea000383ffff */
[----:B------:R-:W-:Y:S05]  /*9580*/  BRA `(.L_x_170) ;  /* 0xffffffa000f87947 */ /* 0x000fea000383ffff */
.L_x_70:
[----:B------:R-:W-:-:S07]  /*9590*/  MOV R0, UR31 ;  /* 0x0000001f00007c02 */ /* 0x000fce0008000f00 */
.L_x_171:
[----:B-1----:R1:W2:Y:S02]  /*95a0*/  SYNCS.PHASECHK.TRANS64.TRYWAIT P0, [R0+URZ+0xe0], R4 ;  /* 0x0000e004000075a7 */ /* 0x0022a400080011ff */
[----:B--2---:R-:W-:Y:S05]  /*95b0*/  @!P0 NANOSLEEP.SYNCS 0x989680 ;  /* 0x009896800000895d */ /* 0x004fea0003900000 */
[----:B------:R-:W2:Y:S02]  /*95c0*/  @!P0 SYNCS.PHASECHK.TRANS64 P0, [R0+URZ+0xe0], R4 ;  /* 0x0000e004000085a7 */ /* 0x000ea400080010ff */
[----:B--2---:R-:W-:Y:S05]  /*95d0*/  @!P0 BRA `(.L_x_171) ;  /* 0xfffffffc00f08947 */ /* 0x004fea000383ffff */
[----:B------:R-:W-:Y:S05]  /*95e0*/  BRA `(.L_x_172) ;  /* 0xffffffa400447947 */ /* 0x000fea000383ffff */
.L_x_73:
[----:B------:R-:W-:Y:S07]  /*95f0*/  MOV R0, UR5 ;  /* 0x0000000500007c02 */ /* 0x000fee0008000f00 */
.L_x_173:
[----:B-1----:R1:W2:Y:S02]  /*9600*/  SYNCS.PHASECHK.TRANS64.TRYWAIT P0, [R0+URZ], R4 ;  /* 0x00000004000075a7 */ /* 0x0022a400080011ff */
[----:B--2---:R-:W-:Y:S05]  /*9610*/  @!P0 NANOSLEEP.SYNCS 0x989680 ;  /* 0x009896800000895d */ /* 0x004fea0003900000 */
[----:B------:R-:W2:Y:S02]  /*9620*/  @!P0 SYNCS.PHASECHK.TRANS64 P0, [R0+URZ], R4 ;  /* 0x00000004000085a7 */ /* 0x000ea400080010ff */
[----:B--2---:R-:W-:Y:S05]  /*9630*/  @!P0 BRA `(.L_x_173) ;  /* 0xfffffffc00f08947 */ /* 0x004fea000383ffff */
[----:B------:R-:W-:Y:S05]  /*9640*/  BRA `(.L_x_72) ;  /* 0xffffffa400587947 */ /* 0x000fea000383ffff */
.L_x_77:
[----:B-1----:R-:W-:-:S07]  /*9650*/  MOV R0, UR4 ;  /* 0x0000000400007c02 */ /* 0x002fce0008000f00 */
.L_x_174:
[----:B-1----:R1:W2:Y:S02]  /*9660*/  SYNCS.PHASECHK.TRANS64.TRYWAIT P0, [R0+URZ], R2 ;  /* 0x00000002000075a7 */ /* 0x0022a400080011ff */
[----:B--2---:R-:W-:Y:S05]  /*9670*/  @!P0 NANOSLEEP.SYNCS 0x989680 ;  /* 0x009896800000895d */ /* 0x004fea0003900000 */
[----:B------:R-:W2:Y:S02]  /*9680*/  @!P0 SYNCS.PHASECHK.TRANS64 P0, [R0+URZ], R2 ;  /* 0x00000002000085a7 */ /* 0x000ea400080010ff */
[----:B--2---:R-:W-:Y:S05]  /*9690*/  @!P0 BRA `(.L_x_174) ;  /* 0xfffffffc00f08947 */ /* 0x004fea000383ffff */
[----:B------:R-:W-:Y:S05]  /*96a0*/  BRA `(.L_x_175) ;  /* 0xffffffa8004c7947 */ /* 0x000fea000383ffff */
.L_x_78:
[----:B------:R-:W-:-:S07]  /*96b0*/  MOV R0, UR5 ;  /* 0x0000000500007c02 */ /* 0x000fce0008000f00 */
.L_x_176:
[----:B-1----:R1:W2:Y:S02]  /*96c0*/  SYNCS.PHASECHK.TRANS64.TRYWAIT P0, [R0+URZ], R3 ;  /* 0x00000003000075a7 */ /* 0x0022a400080011ff */
[----:B--2---:R-:W-:Y:S05]  /*96d0*/  @!P0 NANOSLEEP.SYNCS 0x989680 ;  /* 0x009896800000895d */ /* 0x004fea0003900000 */
[----:B------:R-:W2:Y:S02]  /*96e0*/  @!P0 SYNCS.PHASECHK.TRANS64 P0, [R0+URZ], R3 ;  /* 0x00000003000085a7 */ /* 0x000ea400080010ff */
[----:B--2---:R-:W-:Y:S05]  /*96f0*/  @!P0 BRA `(.L_x_176) ;  /* 0xfffffffc00f08947 */ /* 0x004fea000383ffff */
[----:B------:R-:W-:Y:S05]  /*9700*/  BRA `(.L_x_177) ;  /* 0xffffffa800587947 */ /* 0x000fea000383ffff */
.L_x_79:
[----:B------:R-:W-:-:S07]  /*9710*/  MOV R0, UR5 ;  /* 0x0000000500007c02 */ /* 0x000fce0008000f00 */
.L_x_178:
[----:B-1----:R1:W2:Y:S02]  /*9720*/  SYNCS.PHASECHK.TRANS64.TRYWAIT P0, [R0+URZ], R3 ;  /* 0x00000003000075a7 */ /* 0x0022a400080011ff */
[----:B--2---:R-:W-:Y:S05]  /*9730*/  @!P0 NANOSLEEP.SYNCS 0x989680 ;  /* 0x009896800000895d */ /* 0x004fea0003900000 */
[----:B------:R-:W2:Y:S02]  /*9740*/  @!P0 SYNCS.PHASECHK.TRANS64 P0, [R0+URZ], R3 ;  /* 0x00000003000085a7 */ /* 0x000ea400080010ff */
[----:B--2---:R-:W-:Y:S05]  /*9750*/  @!P0 BRA `(.L_x_178) ;  /* 0xfffffffc00f08947 */ /* 0x004fea000383ffff */
[----:B------:R-:W-:Y:S05]  /*9760*/  BRA `(.L_x_179) ;  /* 0xffffffa800647947 */ /* 0x000fea000383ffff */
.L_x_82:
[----:B------:R-:W-:-:S07]  /*9770*/  MOV R0, UR26 ;  /* 0x0000001a00007c02 */ /* 0x000fce0008000f00 */
.L_x_180:
[----:B-1----:R1:W2:Y:S02]  /*9780*/  SYNCS.PHASECHK.TRANS64.TRYWAIT P1, [R0+URZ+0x120], R2 ;  /* 0x00012002000075a7 */ /* 0x0022a400080211ff */
[----:B--2---:R-:W-:Y:S05]  /*9790*/  @!P1 NANOSLEEP.SYNCS 0x989680 ;  /* 0x009896800000995d */ /* 0x004fea0003900000 */
[----:B------:R-:W2:Y:S02]  /*97a0*/  @!P1 SYNCS.PHASECHK.TRANS64 P1, [R0+URZ+0x120], R2 ;  /* 0x00012002000095a7 */ /* 0x000ea400080210ff */
[----:B--2---:R-:W-:Y:S05]  /*97b0*/  @!P1 BRA `(.L_x_180) ;  /* 0xfffffffc00f09947 */ /* 0x004fea000383ffff */
[----:B------:R-:W-:Y:S05]  /*97c0*/  BRA `(.L_x_181) ;  /* 0xffffffa800b07947 */ /* 0x000fea000383ffff */
.L_x_87:
[----:B--2---:R2:W3:Y:S02]  /*97d0*/  SYNCS.PHASECHK.TRANS64.TRYWAIT P0, [R8+URZ+0xa0], R0 ;  /* 0x0000a000080075a7 */ /* 0x0044e400080011ff */
[----:B---3--:R-:W-:Y:S05]  /*97e0*/  @!P0 NANOSLEEP.SYNCS 0x989680 ;  /* 0x009896800000895d */ /* 0x008fea0003900000 */
[----:B------:R-:W3:Y:S02]  /*97f0*/  @!P0 SYNCS.PHASECHK.TRANS64 P0, [R8+URZ+0xa0], R0 ;  /* 0x0000a000080085a7 */ /* 0x000ee400080010ff */
[----:B---3--:R-:W-:Y:S05]  /*9800*/  @!P0 BRA `(.L_x_87) ;  /* 0xfffffffc00f08947 */ /* 0x008fea000383ffff */
[----:B------:R-:W-:Y:S05]  /*9810*/  BRA `(.L_x_182) ;  /* 0xffffffac00e87947 */ /* 0x000fea000383ffff */
.L_x_90:
[----:B--2---:R-:W-:Y:S07]  /*9820*/  MOV R0, UR21 ;  /* 0x0000001500007c02 */ /* 0x004fee0008000f00 */
.L_x_183:
[----:B--2---:R2:W3:Y:S02]  /*9830*/  SYNCS.PHASECHK.TRANS64.TRYWAIT P1, [R0+URZ+0x98], R2 ;  /* 0x00009802000075a7 */ /* 0x0044e400080211ff */
[----:B---3--:R-:W-:Y:S05]  /*9840*/  @!P1 NANOSLEEP.SYNCS 0x989680 ;  /* 0x009896800000995d */ /* 0x008fea0003900000 */
[----:B------:R-:W3:Y:S02]  /*9850*/  @!P1 SYNCS.PHASECHK.TRANS64 P1, [R0+URZ+0x98], R2 ;  /* 0x00009802000095a7 */ /* 0x000ee400080210ff */
[----:B---3--:R-:W-:Y:S05]  /*9860*/  @!P1 BRA `(.L_x_183) ;  /* 0xfffffffc00f09947 */ /* 0x008fea000383ffff */
[----:B------:R-:W-:Y:S05]  /*9870*/  BRA `(.L_x_89) ;  /* 0xffffffb400647947 */ /* 0x000fea000383ffff */
.L_x_93:
[----:B--2---:R-:W-:Y:S07]  /*9880*/  MOV R0, UR21 ;  /* 0x0000001500007c02 */ /* 0x004fee0008000f00 */
.L_x_184:
[----:B--2---:R2:W3:Y:S02]  /*9890*/  SYNCS.PHASECHK.TRANS64.TRYWAIT P0, [R0+URZ+0x70], R4 ;  /* 0x00007004000075a7 */ /* 0x0044e400080011ff */
[----:B---3--:R-:W-:Y:S05]  /*98a0*/  @!P0 NANOSLEEP.SYNCS 0x989680 ;  /* 0x009896800000895d */ /* 0x008fea0003900000 */
[----:B------:R-:W3:Y:S02]  /*98b0*/  @!P0 SYNCS.PHASECHK.TRANS64 P0, [R0+URZ+0x70], R4 ;  /* 0x00007004000085a7 */ /* 0x000ee400080010ff */
[----:B---3--:R-:W-:Y:S05]  /*98c0*/  @!P0 BRA `(.L_x_184) ;  /* 0xfffffffc00f08947 */ /* 0x008fea000383ffff */
[----:B------:R-:W-:Y:S05]  /*98d0*/  BRA `(.L_x_185) ;  /* 0xffffffb400bc7947 */ /* 0x000fea000383ffff */
.L_x_94:
[----:B------:R-:W-:Y:S07]  /*98e0*/  MOV R0, UR21 ;  /* 0x0000001500007c02 */ /* 0x000fee0008000f00 */
.L_x_186:
[----:B--2---:R2:W3:Y:S02]  /*98f0*/  SYNCS.PHASECHK.TRANS64.TRYWAIT P0, [R0+URZ+0x78], R4 ;  /* 0x00007804000075a7 */ /* 0x0044e400080011ff */
[----:B---3--:R-:W-:Y:S05]  /*9900*/  @!P0 NANOSLEEP.SYNCS 0x989680 ;  /* 0x009896800000895d */ /* 0x008fea0003900000 */
[----:B------:R-:W3:Y:S02]  /*9910*/  @!P0 SYNCS.PHASECHK.TRANS64 P0, [R0+URZ+0x78], R4 ;  /* 0x00007804000085a7 */ /* 0x000ee400080010ff */
[----:B---3--:R-:W-:Y:S05]  /*9920*/  @!P0 BRA `(.L_x_186) ;  /* 0xfffffffc00f08947 */ /* 0x008fea000383ffff */
[----:B------:R-:W-:Y:S05]  /*9930*/  BRA `(.L_x_187) ;  /* 0xffffffb800187947 */ /* 0x000fea000383ffff */
.L_x_95:
[----:B------:R-:W-:Y:S07]  /*9940*/  MOV R0, UR21 ;  /* 0x0000001500007c02 */ /* 0x000fee0008000f00 */
.L_x_188:
[----:B--2---:R2:W3:Y:S02]  /*9950*/  SYNCS.PHASECHK.TRANS64.TRYWAIT P0, [R0+URZ+0x80], R4 ;  /* 0x00008004000075a7 */ /* 0x0044e400080011ff */
[----:B---3--:R-:W-:Y:S05]  /*9960*/  @!P0 NANOSLEEP.SYNCS 0x989680 ;  /* 0x009896800000895d */ /* 0x008fea0003900000 */
[----:B------:R-:W3:Y:S02]  /*9970*/  @!P0 SYNCS.PHASECHK.TRANS64 P0, [R0+URZ+0x80], R4 ;  /* 0x00008004000085a7 */ /* 0x000ee400080010ff */
[----:B---3--:R-:W-:Y:S05]  /*9980*/  @!P0 BRA `(.L_x_188) ;  /* 0xfffffffc00f08947 */ /* 0x008fea000383ffff */
[----:B------:R-:W-:Y:S05]  /*9990*/  BRA `(.L_x_189) ;  /* 0xffffffb800787947 */ /* 0x000fea000383ffff */
.L_x_96:
[----:B------:R-:W-:Y:S07]  /*99a0*/  MOV R0, UR21 ;  /* 0x0000001500007c02 */ /* 0x000fee0008000f00 */
.L_x_190:
[----:B--2---:R2:W3:Y:S02]  /*99b0*/  SYNCS.PHASECHK.TRANS64.TRYWAIT P0, [R0+URZ+0x88], R4 ;  /* 0x00008804000075a7 */ /* 0x0044e400080011ff */
[----:B---3--:R-:W-:Y:S05]  /*99c0*/  @!P0 NANOSLEEP.SYNCS 0x989680 ;  /* 0x009896800000895d */ /* 0x008fea0003900000 */
[----:B------:R-:W3:Y:S02]  /*99d0*/  @!P0 SYNCS.PHASECHK.TRANS64 P0, [R0+URZ+0x88], R4 ;  /* 0x00008804000085a7 */ /* 0x000ee400080010ff */
[----:B---3--:R-:W-:Y:S05]  /*99e0*/  @!P0 BRA `(.L_x_190) ;  /* 0xfffffffc00f08947 */ /* 0x008fea000383ffff */
[----:B------:R-:W-:Y:S05]  /*99f0*/  BRA `(.L_x_191) ;  /* 0xffffffb800e07947 */ /* 0x000fea000383ffff */
.L_x_98:
[----:B------:R-:W-:-:S07]  /*9a00*/  MOV R0, UR21 ;  /* 0x0000001500007c02 */ /* 0x000fce0008000f00 */
.L_x_192:
[----:B---3--:R3:W4:Y:S02]  /*9a10*/  SYNCS.PHASECHK.TRANS64.TRYWAIT P0, [R0+URZ+0x70], R2 ;  /* 0x00007002000075a7 */ /* 0x00872400080011ff */
[----:B----4-:R-:W-:Y:S05]  /*9a20*/  @!P0 NANOSLEEP.SYNCS 0x989680 ;  /* 0x009896800000895d */ /* 0x010fea0003900000 */
[----:B------:R-:W4:Y:S02]  /*9a30*/  @!P0 SYNCS.PHASECHK.TRANS64 P0, [R0+URZ+0x70], R2 ;  /* 0x00007002000085a7 */ /* 0x000f2400080010ff */
[----:B----4-:R-:W-:Y:S05]  /*9a40*/  @!P0 BRA `(.L_x_192) ;  /* 0xfffffffc00f08947 */ /* 0x010fea000383ffff */
[----:B------:R-:W-:Y:S05]  /*9a50*/  BRA `(.L_x_193) ;  /* 0xffffffbc006c7947 */ /* 0x000fea000383ffff */
.L_x_99:
[----:B---3--:R-:W-:-:S07]  /*9a60*/  MOV R0, UR21 ;  /* 0x0000001500007c02 */ /* 0x008fce0008000f00 */
.L_x_194:
[----:B---3--:R3:W4:Y:S02]  /*9a70*/  SYNCS.PHASECHK.TRANS64.TRYWAIT P0, [R0+URZ+0x78], R2 ;  /* 0x00007802000075a7 */ /* 0x00872400080011ff */
[----:B----4-:R-:W-:Y:S05]  /*9a80*/  @!P0 NANOSLEEP.SYNCS 0x989680 ;  /* 0x009896800000895d */ /* 0x010fea0003900000 */
[----:B------:R-:W4:Y:S02]  /*9a90*/  @!P0 SYNCS.PHASECHK.TRANS64 P0, [R0+URZ+0x78], R2 ;  /* 0x00007802000085a7 */ /* 0x000f2400080010ff */
[----:B----4-:R-:W-:Y:S05]  /*9aa0*/  @!P0 BRA `(.L_x_194) ;  /* 0xfffffffc00f08947 */ /* 0x010fea000383ffff */
[----:B------:R-:W-:Y:S05]  /*9ab0*/  BRA `(.L_x_195) ;  /* 0xffffffbc005c7947 */ /* 0x000fea000383ffff */
.L_x_100:
[----:B---3--:R-:W-:-:S07]  /*9ac0*/  MOV R0, UR21 ;  /* 0x0000001500007c02 */ /* 0x008fce0008000f00 */
.L_x_196:
[----:B---3--:R3:W4:Y:S02]  /*9ad0*/  SYNCS.PHASECHK.TRANS64.TRYWAIT P0, [R0+URZ+0x80], R2 ;  /* 0x00008002000075a7 */ /* 0x00872400080011ff */
[----:B----4-:R-:W-:Y:S05]  /*9ae0*/  @!P0 NANOSLEEP.SYNCS 0x989680 ;  /* 0x009896800000895d */ /* 0x010fea0003900000 */
[----:B------:R-:W4:Y:S02]  /*9af0*/  @!P0 SYNCS.PHASECHK.TRANS64 P0, [R0+URZ+0x80], R2 ;  /* 0x00008002000085a7 */ /* 0x000f2400080010ff */
[----:B----4-:R-:W-:Y:S05]  /*9b00*/  @!P0 BRA `(.L_x_196) ;  /* 0xfffffffc00f08947 */ /* 0x010fea000383ffff */
[----:B------:R-:W-:Y:S05]  /*9b10*/  BRA `(.L_x_197) ;  /* 0xffffffbc004c7947 */ /* 0x000fea000383ffff */
.L_x_102:
[----:B-1----:R1:W2:Y:S02]  /*9b20*/  SYNCS.PHASECHK.TRANS64.TRYWAIT P0, [R3+URZ+0xa0], R0 ;  /* 0x0000a000030075a7 */ /* 0x0022a400080011ff */
[----:B--2---:R-:W-:Y:S05]  /*9b30*/  @!P0 NANOSLEEP.SYNCS 0x989680 ;  /* 0x009896800000895d */ /* 0x004fea0003900000 */
[----:B------:R-:W2:Y:S02]  /*9b40*/  @!P0 SYNCS.PHASECHK.TRANS64 P0, [R3+URZ+0xa0], R0 ;  /* 0x0000a000030085a7 */ /* 0x000ea400080010ff */
[----:B--2---:R-:W-:Y:S05]  /*9b50*/  @!P0 BRA `(.L_x_102) ;  /* 0xfffffffc00f08947 */ /* 0x004fea000383ffff */
[----:B------:R-:W-:Y:S05]  /*9b60*/  BRA `(.L_x_198) ;  /* 0xffffffc000187947 */ /* 0x000fea000383ffff */
.L_x_113:
[----:B-1----:R-:W-:Y:S04]  /*9b70*/  MOV R2, UR43 ;  /* 0x0000002b00027c02 */ /* 0x002fe80008000f00 */
[----:B------:R1:W2:Y:S03]  /*9b80*/  SYNCS.PHASECHK.TRANS64.TRYWAIT P1, [R2+URZ+0x50], R3 ;  /* 0x00005003020075a7 */ /* 0x0002a600080211ff */
[----:B--2---:R-:W-:Y:S05]  /*9b90*/  @!P1 NANOSLEEP.SYNCS 0x989680 ;  /* 0x009896800000995d */ /* 0x004fea0003900000 */
[----:B------:R-:W2:Y:S02]  /*9ba0*/  @!P1 SYNCS.PHASECHK.TRANS64 P1, [R2+URZ+0x50], R3 ;  /* 0x00005003020095a7 */ /* 0x000ea400080210ff */
[----:B--2---:R-:W-:Y:S05]  /*9bb0*/  @!P1 BRA `(.L_x_113) ;  /* 0xfffffffc00ec9947 */ /* 0x004fea000383ffff */
[----:B------:R-:W-:Y:S05]  /*9bc0*/  BRA `(.L_x_112) ;  /* 0xffffffcc00847947 */ /* 0x000fea000383ffff */
.L_x_115:
[----:B-1----:R1:W4:Y:S02]  /*9bd0*/  SYNCS.PHASECHK.TRANS64.TRYWAIT P0, [R53+URZ+0xc0], R0 ;  /* 0x0000c000350075a7 */ /* 0x00232400080011ff */
[----:B----4-:R-:W-:Y:S05]  /*9be0*/  @!P0 NANOSLEEP.SYNCS 0x989680 ;  /* 0x009896800000895d */ /* 0x010fea0003900000 */
[----:B------:R-:W4:Y:S02]  /*9bf0*/  @!P0 SYNCS.PHASECHK.TRANS64 P0, [R53+URZ+0xc0], R0 ;  /* 0x0000c000350085a7 */ /* 0x000f2400080010ff */
[----:B----4-:R-:W-:Y:S05]  /*9c00*/  @!P0 BRA `(.L_x_115) ;  /* 0xfffffffc00f08947 */ /* 0x010fea000383ffff */
[----:B------:R-:W-:Y:S05]  /*9c10*/  BRA `(.L_x_114) ;  /* 0xffffffcc00a47947 */ /* 0x000fea000383ffff */
.L_x_124:
[----:B--2---:R2:W3:Y:S02]  /*9c20*/  SYNCS.PHASECHK.TRANS64.TRYWAIT P0, [R2+URZ+0x50], R0 ;  /* 0x00005000020075a7 */ /* 0x0044e400080011ff */
[----:B---3--:R-:W-:Y:S05]  /*9c30*/  @!P0 NANOSLEEP.SYNCS 0x989680 ;  /* 0x009896800000895d */ /* 0x008fea0003900000 */
[----:B------:R-:W3:Y:S02]  /*9c40*/  @!P0 SYNCS.PHASECHK.TRANS64 P0, [R2+URZ+0x50], R0 ;  /* 0x00005000020085a7 */ /* 0x000ee400080010ff */
[----:B---3--:R-:W-:Y:S05]  /*9c50*/  @!P0 BRA `(.L_x_124) ;  /* 0xfffffffc00f08947 */ /* 0x008fea000383ffff */
[----:B------:R-:W-:Y:S05]  /*9c60*/  BRA `(.L_x_123) ;  /* 0xffffffd400b47947 */ /* 0x000fea000383ffff */
.L_x_132:
[----:B--2---:R2:W3:Y:S02]  /*9c70*/  SYNCS.PHASECHK.TRANS64.TRYWAIT P0, [R2+URZ+0x50], R4 ;  /* 0x00005004020075a7 */ /* 0x0044e400080011ff */
[----:B---3--:R-:W-:Y:S05]  /*9c80*/  @!P0 NANOSLEEP.SYNCS 0x989680 ;  /* 0x009896800000895d */ /* 0x008fea0003900000 */
[----:B------:R-:W3:Y:S02]  /*9c90*/  @!P0 SYNCS.PHASECHK.TRANS64 P0, [R2+URZ+0x50], R4 ;  /* 0x00005004020085a7 */ /* 0x000ee400080010ff */
[----:B---3--:R-:W-:Y:S05]  /*9ca0*/  @!P0 BRA `(.L_x_132) ;  /* 0xfffffffc00f08947 */ /* 0x008fea000383ffff */
[----:B------:R-:W-:Y:S05]  /*9cb0*/  BRA `(.L_x_131) ;  /* 0xffffffdc00d47947 */ /* 0x000fea000383ffff */
.L_x_140:
[----:B--2---:R2:W3:Y:S02]  /*9cc0*/  SYNCS.PHASECHK.TRANS64.TRYWAIT P0, [R3+URZ+0x50], R0 ;  /* 0x00005000030075a7 */ /* 0x0044e400080011ff */
[----:B---3--:R-:W-:Y:S05]  /*9cd0*/  @!P0 NANOSLEEP.SYNCS 0x989680 ;  /* 0x009896800000895d */ /* 0x008fea0003900000 */
[----:B------:R-:W3:Y:S02]  /*9ce0*/  @!P0 SYNCS.PHASECHK.TRANS64 P0, [R3+URZ+0x50], R0 ;  /* 0x00005000030085a7 */ /* 0x000ee400080010ff */
[----:B---3--:R-:W-:Y:S05]  /*9cf0*/  @!P0 BRA `(.L_x_140) ;  /* 0xfffffffc00f08947 */ /* 0x008fea000383ffff */
[----:B------:R-:W-:Y:S05]  /*9d00*/  BRA `(.L_x_139) ;  /* 0xffffffe400f47947 */ /* 0x000fea000383ffff */
        .weak           $__internal_0_$__cuda_sm10x_tcgen05_guardrail_trap_col_being_dealloced_not_returned_by_alloc
        .type           $__internal_0_$__cuda_sm10x_tcgen05_guardrail_trap_col_being_dealloced_not_returned_by_alloc,@function
        .size           $__internal_0_$__cuda_sm10x_tcgen05_guardrail_trap_col_being_dealloced_not_returned_by_alloc,($__internal_1_$__cuda_sm10x_tcgen05_guardrail_trap_phase_invalid_during_alloc - $__internal_0_$__cuda_sm10x_tcgen05_guardrail_trap_col_being_dealloced_not_returned_by_alloc)
$__internal_0_$__cuda_sm10x_tcgen05_guardrail_trap_col_being_dealloced_not_returned_by_alloc:
[----:B------:R-:W-:Y:S05]  /*9d10*/  BPT.TRAP 0x1 ;  /* 0x000000040000795c */ /* 0x000fea0000300000 */
[----:B------:R-:W-:-:S04]  /*9d20*/  HFMA2 R3, -RZ, RZ, 0, 0 ;  /* 0x00000000ff037431 */ /* 0x000fc800000001ff */
[----:B------:R-:W-:Y:S05]  /*9d30*/  RET.REL.NODEC R2 `(_ZN7cutlass13device_kernelINS_4gemm6kernel13GemmUniversalIN4cute5tupleIJiiiiEEENS1_10collective13CollectiveMmaINS1_35MainloopSm100TmaUmmaWarpSpecializedILi5ELi2ELi4ENS5_IJNS4_1CILi8EEENSA_ILi1EEESC_EEEEENS5_IJNSA_ILi128EEESF_NSA_ILi64EEEEEENS_6half_tENS5_IJSC_llEEESI_NS5_IJlSC_lEEENS4_8TiledMMAINS4_8MMA_AtomIJNS4_26SM100_MMA_F16BF16_2x1SM_SSISI_SI_fLi128ELi128ELNS4_4UMMA5MajorE1ELSP_0ELNSO_7ScaleInE0ELSQ_0EEEEEENS4_6LayoutINS5_IJSC_SC_SC_EEENS5_IJNSA_ILi0EEESV_SV_EEEEENS5_IJNS4_10UnderscoreESY_SY_EEEEENS4_18SM100_TMA_2SM_LOADENS4_14ComposedLayoutINS4_7SwizzleILi3ELi4ELi3EEENS4_18smem_ptr_flag_bitsILi16EEENST_INS5_IJSG_SB_EEENS5_IJSC_SG_EEEEEEEvNS4_8identityENS4_28SM100_TMA_2SM_LOAD_MULTICASTENS12_IS14_S16_NST_INS5_IJSB_SG_EEENS5_IJSG_SC_EEEEEEEvS1B_EENS_8epilogue10collective18CollectiveEpilogueINS1I_23Sm100TmaWarpSpecializedILi4ELi2ELi16ELb1ELb0EEEJNS5_IJSG_SF_SG_EEENS5_IJNST_ISG_SC_EENST_INS5_IJNSA_ILi16EEENSA_ILi2EEEEEES18_EEEEESI_SK_SI_SK_NS1I_6fusion15FusionCallbacksIS1M_NS1U_17LinearCombinationISI_fSI_fLNS_15FloatRoundStyleE2EEES1N_S1T_JEEENS4_5SM1004TMEM4LOAD26SM100_TMEM_LOAD_32dp32b16xENS4_13SM90_TMA_LOADENS12_INS13_ILi1ELi4ELi3EEES16_NST_INS5_IJSB_S1P_EEENS5_IJS1P_SC_EEEEEEENS4_39AutoVectorizingCopyWithAssumedAlignmentILi128EEENS4_14SM90_TMA_STOREES29_S2B_S2B_EEEvvEEEEvNT_6ParamsE) ;  /* 0xffffff6002b07950 */ /* 0x000fea0003c3ffff */
        .weak           $__internal_1_$__cuda_sm10x_tcgen05_guardrail_trap_phase_invalid_during_alloc
        .type           $__internal_1_$__cuda_sm10x_tcgen05_guardrail_trap_phase_invalid_during_alloc,@function
        .size           $__internal_1_$__cuda_sm10x_tcgen05_guardrail_trap_phase_invalid_during_alloc,($__internal_2_$__cuda_sm10x_tcgen05_guardrail_trap_unallocated_columns_being_dealloced - $__internal_1_$__cuda_sm10x_tcgen05_guardrail_trap_phase_invalid_during_alloc)
$__internal_1_$__cuda_sm10x_tcgen05_guardrail_trap_phase_invalid_during_alloc:
[----:B------:R-:W-:Y:S05]  /*9d40*/  BPT.TRAP 0x1 ;  /* 0x000000040000795c */ /* 0x000fea0000300000 */
[----:B------:R-:W-:-:S04]  /*9d50*/  MOV R5, 0x0 ;  /* 0x0000000000057802 */ /* 0x000fc80000000f00 */
[----:B------:R-:W-:Y:S05]  /*9d60*/  RET.REL.NODEC R4 `(_ZN7cutlass13device_kernelINS_4gemm6kernel13GemmUniversalIN4cute5tupleIJiiiiEEENS1_10collective13CollectiveMmaINS1_35MainloopSm100TmaUmmaWarpSpecializedILi5ELi2ELi4ENS5_IJNS4_1CILi8EEENSA_ILi1EEESC_EEEEENS5_IJNSA_ILi128EEESF_NSA_ILi64EEEEEENS_6half_tENS5_IJSC_llEEESI_NS5_IJlSC_lEEENS4_8TiledMMAINS4_8MMA_AtomIJNS4_26SM100_MMA_F16BF16_2x1SM_SSISI_SI_fLi128ELi128ELNS4_4UMMA5MajorE1ELSP_0ELNSO_7ScaleInE0ELSQ_0EEEEEENS4_6LayoutINS5_IJSC_SC_SC_EEENS5_IJNSA_ILi0EEESV_SV_EEEEENS5_IJNS4_10UnderscoreESY_SY_EEEEENS4_18SM100_TMA_2SM_LOADENS4_14ComposedLayoutINS4_7SwizzleILi3ELi4ELi3EEENS4_18smem_ptr_flag_bitsILi16EEENST_INS5_IJSG_SB_EEENS5_IJSC_SG_EEEEEEEvNS4_8identityENS4_28SM100_TMA_2SM_LOAD_MULTICASTENS12_IS14_S16_NST_INS5_IJSB_SG_EEENS5_IJSG_SC_EEEEEEEvS1B_EENS_8epilogue10collective18CollectiveEpilogueINS1I_23Sm100TmaWarpSpecializedILi4ELi2ELi16ELb1ELb0EEEJNS5_IJSG_SF_SG_EEENS5_IJNST_ISG_SC_EENST_INS5_IJNSA_ILi16EEENSA_ILi2EEEEEES18_EEEEESI_SK_SI_SK_NS1I_6fusion15FusionCallbacksIS1M_NS1U_17LinearCombinationISI_fSI_fLNS_15FloatRoundStyleE2EEES1N_S1T_JEEENS4_5SM1004TMEM4LOAD26SM100_TMEM_LOAD_32dp32b16xENS4_13SM90_TMA_LOADENS12_INS13_ILi1ELi4ELi3EEES16_NST_INS5_IJSB_S1P_EEENS5_IJS1P_SC_EEEEEEENS4_39AutoVectorizingCopyWithAssumedAlignmentILi128EEENS4_14SM90_TMA_STOREES29_S2B_S2B_EEEvvEEEEvNT_6ParamsE) ;  /* 0xffffff6004a47950 */ /* 0x000fea0003c3ffff */
        .weak           $__internal_2_$__cuda_sm10x_tcgen05_guardrail_trap_unallocated_columns_being_dealloced
        .type           $__internal_2_$__cuda_sm10x_tcgen05_guardrail_trap_unallocated_columns_being_dealloced,@function
        .size           $__internal_2_$__cuda_sm10x_tcgen05_guardrail_trap_unallocated_columns_being_dealloced,(.L_x_200 - $__internal_2_$__cuda_sm10x_tcgen05_guardrail_trap_unallocated_columns_being_dealloced)
$__internal_2_$__cuda_sm10x_tcgen05_guardrail_trap_unallocated_columns_being_dealloced:
[----:B------:R-:W-:Y:S05]  /*9d70*/  BPT.TRAP 0x1 ;  /* 0x000000040000795c */ /* 0x000fea0000300000 */
[----:B------:R-:W-:-:S04]  /*9d80*/  HFMA2 R3, -RZ, RZ, 0, 0 ;  /* 0x00000000ff037431 */ /* 0x000fc800000001ff */
[----:B------:R-:W-:Y:S05]  /*9d90*/  RET.REL.NODEC R2 `(_ZN7cutlass13device_kernelINS_4gemm6kernel13GemmUniversalIN4cute5tupleIJiiiiEEENS1_10collective13CollectiveMmaINS1_35MainloopSm100TmaUmmaWarpSpecializedILi5ELi2ELi4ENS5_IJNS4_1CILi8EEENSA_ILi1EEESC_EEEEENS5_IJNSA_ILi128EEESF_NSA_ILi64EEEEEENS_6half_tENS5_IJSC_llEEESI_NS5_IJlSC_lEEENS4_8TiledMMAINS4_8MMA_AtomIJNS4_26SM100_MMA_F16BF16_2x1SM_SSISI_SI_fLi128ELi128ELNS4_4UMMA5MajorE1ELSP_0ELNSO_7ScaleInE0ELSQ_0EEEEEENS4_6LayoutINS5_IJSC_SC_SC_EEENS5_IJNSA_ILi0EEESV_SV_EEEEENS5_IJNS4_10UnderscoreESY_SY_EEEEENS4_18SM100_TMA_2SM_LOADENS4_14ComposedLayoutINS4_7SwizzleILi3ELi4ELi3EEENS4_18smem_ptr_flag_bitsILi16EEENST_INS5_IJSG_SB_EEENS5_IJSC_SG_EEEEEEEvNS4_8identityENS4_28SM100_TMA_2SM_LOAD_MULTICASTENS12_IS14_S16_NST_INS5_IJSB_SG_EEENS5_IJSG_SC_EEEEEEEvS1B_EENS_8epilogue10collective18CollectiveEpilogueINS1I_23Sm100TmaWarpSpecializedILi4ELi2ELi16ELb1ELb0EEEJNS5_IJSG_SF_SG_EEENS5_IJNST_ISG_SC_EENST_INS5_IJNSA_ILi16EEENSA_ILi2EEEEEES18_EEEEESI_SK_SI_SK_NS1I_6fusion15FusionCallbacksIS1M_NS1U_17LinearCombinationISI_fSI_fLNS_15FloatRoundStyleE2EEES1N_S1T_JEEENS4_5SM1004TMEM4LOAD26SM100_TMEM_LOAD_32dp32b16xENS4_13SM90_TMA_LOADENS12_INS13_ILi1ELi4ELi3EEES16_NST_INS5_IJSB_S1P_EEENS5_IJS1P_SC_EEEEEEENS4_39AutoVectorizingCopyWithAssumedAlignmentILi128EEENS4_14SM90_TMA_STOREES29_S2B_S2B_EEEvvEEEEvNT_6ParamsE) ;  /* 0xffffff6002987950 */ /* 0x000fea0003c3ffff */
.L_x_199:
[----:B------:R-:W-:-:S00]  /*9da0*/  BRA `(.L_x_199) ;  /* 0xfffffffc00fc7947 */ /* 0x000fc0000383ffff */
[----:B------:R-:W-:-:S00]  /*9db0*/  NOP ;  /* 0x0000000000007918 */ /* 0x000fc00000000000 */
        /* <DEDUP_REMOVED lines=12> */
.L_x_200:


//--------------------- .nv.global.init           --------------------------
	.section	.nv.global.init,"aw",@progbits
.nv.global.init:
	.type		$str$27,@object
	.size		$str$27,($str$28 - $str$27)
$str$27:
        /*0000*/ 	.byte	0x28, 0x61, 0x64, 0x64, 0x72, 0x65, 0x73, 0x73, 0x20, 0x26, 0x20, 0x6d, 0x61, 0x73, 0x6b, 0x29
        /*0010*/ 	.byte	0x20, 0x3d, 0x3d, 0x20, 0x30, 0x00
	.type		$str$28,@object
	.size		$str$28,($str$26 - $str$28)
$str$28:
        /*0016*/ 	.byte	0x2f, 0x74, 0x6d, 0x70, 0x2f, 0x63, 0x75, 0x74, 0x6c, 0x61, 0x73, 0x73, 0x5f, 0x73, 0x77, 0x65
        /*0026*/ 	.byte	0x65, 0x70, 0x5f, 0x73, 0x72, 0x63, 0x2f, 0x69, 0x6e, 0x63, 0x6c, 0x75, 0x64, 0x65, 0x2f, 0x63
        /*0036*/ 	.byte	0x75, 0x74, 0x65, 0x2f, 0x70, 0x6f, 0x69, 0x6e, 0x74, 0x65, 0x72, 0x5f, 0x66, 0x6c, 0x61, 0x67
        /*0046*/ 	.byte	0x67, 0x65, 0x64, 0x2e, 0x68, 0x70, 0x70, 0x00
	.type		$str$26,@object
	.size		$str$26,($str$25 - $str$26)
$str$26:
        /*004e*/ 	.byte	0x2f, 0x74, 0x6d, 0x70, 0x2f, 0x63, 0x75, 0x74, 0x6c, 0x61, 0x73, 0x73, 0x5f, 0x73, 0x77, 0x65
        /*005e*/ 	.byte	0x65, 0x70, 0x5f, 0x73, 0x72, 0x63, 0x2f, 0x69, 0x6e, 0x63, 0x6c, 0x75, 0x64, 0x65, 0x2f, 0x63
        /*006e*/ 	.byte	0x75, 0x74, 0x65, 0x2f, 0x61, 0x74, 0x6f, 0x6d, 0x2f, 0x63, 0x6f, 0x70, 0x79, 0x5f, 0x74, 0x72
        /*007e*/ 	.byte	0x61, 0x69, 0x74, 0x73, 0x5f, 0x73, 0x6d, 0x31, 0x30, 0x30, 0x2e, 0x68, 0x70, 0x70, 0x00
	.type		$str$25,@object
	.size		$str$25,(__unnamed_1 - $str$25)
$str$25:
        /*008d*/ 	.byte	0x28, 0x28, 0x75, 0x69, 0x6e, 0x74, 0x33, 0x32, 0x5f, 0x74, 0x28, 0x74, 0x68, 0x72, 0x65, 0x61
        /*009d*/ 	.byte	0x64, 0x49, 0x64, 0x78, 0x2e, 0x78, 0x29, 0x20, 0x2f, 0x20, 0x33, 0x32, 0x29, 0x20, 0x25, 0x20
        /*00ad*/ 	.byte	0x34, 0x29, 0x20, 0x3d, 0x3d, 0x20, 0x28, 0x28, 0x28, 0x74, 0x6d, 0x65, 0x6d, 0x5f, 0x61, 0x64
        /*00bd*/ 	.byte	0x64, 0x72, 0x20, 0x3e, 0x3e, 0x20, 0x31, 0x36, 0x29, 0x20, 0x2f, 0x20, 0x33, 0x32, 0x29, 0x20
        /*00cd*/ 	.byte	0x25, 0x20, 0x34, 0x29, 0x00
	.type		__unnamed_1,@object
	.size		__unnamed_1,(__unnamed_2 - __unnamed_1)
__unnamed_1:
        /*00d2*/ 	.byte	0x61, 0x75, 0x74, 0x6f, 0x20, 0x63, 0x75, 0x74, 0x65, 0x3a, 0x3a, 0x61, 0x73, 0x5f, 0x70, 0x6f
        /* <DEDUP_REMOVED lines=24> */
        /*0262*/ 	.byte	0x34, 0x38, 0x3e, 0x3e, 0x3e, 0x3e, 0x5d, 0x00
	.type		__unnamed_2,@object
	.size		__unnamed_2,(.L_2 - __unnamed_2)
__unnamed_2:
        /* <DEDUP_REMOVED lines=40> */
        /*04ea*/ 	.byte	0x3a, 0x3a, 0x43, 0x3c, 0x30, 0x3e, 0x3e, 0x3e, 0x3e, 0x5d, 0x00
.L_2:


//--------------------- .nv.shared._ZN7cutlass13device_kernelINS_4gemm6kernel13GemmUniversalIN4cute5tupleIJiiiiEEENS1_10collective13CollectiveMmaINS1_35MainloopSm100TmaUmmaWarpSpecializedILi5ELi2ELi4ENS5_IJNS4_1CILi8EEENSA_ILi1EEESC_EEEEENS5_IJNSA_ILi128EEESF_NSA_ILi64EEEEEENS_6half_tENS5_IJSC_llEEESI_NS5_IJlSC_lEEENS4_8TiledMMAINS4_8MMA_AtomIJNS4_26SM100_MMA_F16BF16_2x1SM_SSISI_SI_fLi128ELi128ELNS4_4UMMA5MajorE1ELSP_0ELNSO_7ScaleInE0ELSQ_0EEEEEENS4_6LayoutINS5_IJSC_SC_SC_EEENS5_IJNSA_ILi0EEESV_SV_EEEEENS5_IJNS4_10UnderscoreESY_SY_EEEEENS4_18SM100_TMA_2SM_LOADENS4_14ComposedLayoutINS4_7SwizzleILi3ELi4ELi3EEENS4_18smem_ptr_flag_bitsILi16EEENST_INS5_IJSG_SB_EEENS5_IJSC_SG_EEEEEEEvNS4_8identityENS4_28SM100_TMA_2SM_LOAD_MULTICASTENS12_IS14_S16_NST_INS5_IJSB_SG_EEENS5_IJSG_SC_EEEEEEEvS1B_EENS_8epilogue10collective18CollectiveEpilogueINS1I_23Sm100TmaWarpSpecializedILi4ELi2ELi16ELb1ELb0EEEJNS5_IJSG_SF_SG_EEENS5_IJNST_ISG_SC_EENST_INS5_IJNSA_ILi16EEENSA_ILi2EEEEEES18_EEEEESI_SK_SI_SK_NS1I_6fusion15FusionCallbacksIS1M_NS1U_17LinearCombinationISI_fSI_fLNS_15FloatRoundStyleE2EEES1N_S1T_JEEENS4_5SM1004TMEM4LOAD26SM100_TMEM_LOAD_32dp32b16xENS4_13SM90_TMA_LOADENS12_INS13_ILi1ELi4ELi3EEES16_NST_INS5_IJSB_S1P_EEENS5_IJS1P_SC_EEEEEEENS4_39AutoVectorizingCopyWithAssumedAlignmentILi128EEENS4_14SM90_TMA_STOREES29_S2B_S2B_EEEvvEEEEvNT_6ParamsE --------------------------
	.section	.nv.shared._ZN7cutlass13device_kernelINS_4gemm6kernel13GemmUniversalIN4cute5tupleIJiiiiEEENS1_10collective13CollectiveMmaINS1_35MainloopSm100TmaUmmaWarpSpecializedILi5ELi2ELi4ENS5_IJNS4_1CILi8EEENSA_ILi1EEESC_EEEEENS5_IJNSA_ILi128EEESF_NSA_ILi64EEEEEENS_6half_tENS5_IJSC_llEEESI_NS5_IJlSC_lEEENS4_8TiledMMAINS4_8MMA_AtomIJNS4_26SM100_MMA_F16BF16_2x1SM_SSISI_SI_fLi128ELi128ELNS4_4UMMA5MajorE1ELSP_0ELNSO_7ScaleInE0ELSQ_0EEEEEENS4_6LayoutINS5_IJSC_SC_SC_EEENS5_IJNSA_ILi0EEESV_SV_EEEEENS5_IJNS4_10UnderscoreESY_SY_EEEEENS4_18SM100_TMA_2SM_LOADENS4_14ComposedLayoutINS4_7SwizzleILi3ELi4ELi3EEENS4_18smem_ptr_flag_bitsILi16EEENST_INS5_IJSG_SB_EEENS5_IJSC_SG_EEEEEEEvNS4_8identityENS4_28SM100_TMA_2SM_LOAD_MULTICASTENS12_IS14_S16_NST_INS5_IJSB_SG_EEENS5_IJSG_SC_EEEEEEEvS1B_EENS_8epilogue10collective18CollectiveEpilogueINS1I_23Sm100TmaWarpSpecializedILi4ELi2ELi16ELb1ELb0EEEJNS5_IJSG_SF_SG_EEENS5_IJNST_ISG_SC_EENST_INS5_IJNSA_ILi16EEENSA_ILi2EEEEEES18_EEEEESI_SK_SI_SK_NS1I_6fusion15FusionCallbacksIS1M_NS1U_17LinearCombinationISI_fSI_fLNS_15FloatRoundStyleE2EEES1N_S1T_JEEENS4_5SM1004TMEM4LOAD26SM100_TMEM_LOAD_32dp32b16xENS4_13SM90_TMA_LOADENS12_INS13_ILi1ELi4ELi3EEES16_NST_INS5_IJSB_S1P_EEENS5_IJS1P_SC_EEEEEEENS4_39AutoVectorizingCopyWithAssumedAlignmentILi128EEENS4_14SM90_TMA_STOREES29_S2B_S2B_EEEvvEEEEvNT_6ParamsE,"aw",@nobits
	.sectionflags	@""
	.align	16
	.zero		1024


//--------------------- .nv.shared.reserved.0     --------------------------
	.section	.nv.shared.reserved.0,"aw",@nobits
	.weak		__nv_reservedSMEM_offset_0_alias
	.size		__nv_reservedSMEM_offset_0_alias, 0, 64
	.other		__nv_reservedSMEM_offset_0_alias,@"STO_CUDA_RESERVED_SHARED STV_DEFAULT"
__nv_reservedSMEM_offset_0_alias:
	.zero		0
.nv.shared.reserved.0:
	.zero		64
	.weak		__nv_reservedSMEM_tcgen05_partition
	.type		__nv_reservedSMEM_tcgen05_partition,@object
	.size		__nv_reservedSMEM_tcgen05_partition,(.L_0 - __nv_reservedSMEM_tcgen05_partition)
__nv_reservedSMEM_tcgen05_partition:
	.zero		32
.L_0:


//--------------------- .nv.global                --------------------------
	.section	.nv.global,"aw",@nobits
.nv.global:
	.type		_ZN40_INTERNAL_88e6237a_4_k_cu_d5e17f40_427914cute1_E,@object
	.size		_ZN40_INTERNAL_88e6237a_4_k_cu_d5e17f40_427914cute1_E,(_ZN40_INTERNAL_88e6237a_4_k_cu_d5e17f40_427914cuda3std3__45__cpo6cbeginE - _ZN40_INTERNAL_88e6237a_4_k_cu_d5e17f40_427914cute1_E)
_ZN40_INTERNAL_88e6237a_4_k_cu_d5e17f40_427914cute1_E:
	.zero		1
	.type		_ZN40_INTERNAL_88e6237a_4_k_cu_d5e17f40_427914cuda3std3__45__cpo6cbeginE,@object
	.size		_ZN40_INTERNAL_88e6237a_4_k_cu_d5e17f40_427914cuda3std3__45__cpo6cbeginE,(_ZN40_INTERNAL_88e6237a_4_k_cu_d5e17f40_427914cuda3std3__48in_placeE - _ZN40_INTERNAL_88e6237a_4_k_cu_d5e17f40_427914cuda3std3__45__cpo6cbeginE)
_ZN40_INTERNAL_88e6237a_4_k_cu_d5e17f40_427914cuda3std3__45__cpo6cbeginE:
	.zero		1
	.type		_ZN40_INTERNAL_88e6237a_4_k_cu_d5e17f40_427914cuda3std3__48in_placeE,@object
	.size		_ZN40_INTERNAL_88e6237a_4_k_cu_d5e17f40_427914cuda3std3__48in_placeE,(_ZN40_INTERNAL_88e6237a_4_k_cu_d5e17f40_427914cuda3std6ranges3__45__cpo9iter_moveE - _ZN40_INTERNAL_88e6237a_4_k_cu_d5e17f40_427914cuda3std3__48in_placeE)
_ZN40_INTERNAL_88e6237a_4_k_cu_d5e17f40_427914cuda3std3__48in_placeE:
	.zero		1
	.type		_ZN40_INTERNAL_88e6237a_4_k_cu_d5e17f40_427914cuda3std6ranges3__45__cpo9iter_moveE,@object
	.size		_ZN40_INTERNAL_88e6237a_4_k_cu_d5e17f40_427914cuda3std6ranges3__45__cpo9iter_moveE,(_ZN40_INTERNAL_88e6237a_4_k_cu_d5e17f40_427914cuda3std3__45__cpo5beginE - _ZN40_INTERNAL_88e6237a_4_k_cu_d5e17f40_427914cuda3std6ranges3__45__cpo9iter_moveE)
_ZN40_INTERNAL_88e6237a_4_k_cu_d5e17f40_427914cuda3std6ranges3__45__cpo9iter_moveE:
	.zero		1
	.type		_ZN40_INTERNAL_88e6237a_4_k_cu_d5e17f40_427914cuda3std3__45__cpo5beginE,@object
	.size		_ZN40_INTERNAL_88e6237a_4_k_cu_d5e17f40_427914cuda3std3__45__cpo5beginE,(_ZN40_INTERNAL_88e6237a_4_k_cu_d5e17f40_427914cuda3std3__442_GLOBAL__N__88e6237a_4_k_cu_d5e17f40_427916ignoreE - _ZN40_INTERNAL_88e6237a_4_k_cu_d5e17f40_427914cuda3std3__45__cpo5beginE)
_ZN40_INTERNAL_88e6237a_4_k_cu_d5e17f40_427914cuda3std3__45__cpo5beginE:
	.zero		1
	.type		_ZN40_INTERNAL_88e6237a_4_k_cu_d5e17f40_427914cuda3std3__442_GLOBAL__N__88e6237a_4_k_cu_d5e17f40_427916ignoreE,@object
	.size		_ZN40_INTERNAL_88e6237a_4_k_cu_d5e17f40_427914cuda3std3__442_GLOBAL__N__88e6237a_4_k_cu_d5e17f40_427916ignoreE,(_ZN40_INTERNAL_88e6237a_4_k_cu_d5e17f40_427914cute7productE - _ZN40_INTERNAL_88e6237a_4_k_cu_d5e17f40_427914cuda3std3__442_GLOBAL__N__88e6237a_4_k_cu_d5e17f40_427916ignoreE)
_ZN40_INTERNAL_88e6237a_4_k_cu_d5e17f40_427914cuda3std3__442_GLOBAL__N__88e6237a_4_k_cu_d5e17f40_427916ignoreE:
	.zero		1
	.type		_ZN40_INTERNAL_88e6237a_4_k_cu_d5e17f40_427914cute7productE,@object
	.size		_ZN40_INTERNAL_88e6237a_4_k_cu_d5e17f40_427914cute7productE,(_ZN40_INTERNAL_88e6237a_4_k_cu_d5e17f40_427914cuda3std3__45__cpo3endE - _ZN40_INTERNAL_88e6237a_4_k_cu_d5e17f40_427914cute7productE)
_ZN40_INTERNAL_88e6237a_4_k_cu_d5e17f40_427914cute7productE:
	.zero		1
	.type		_ZN40_INTERNAL_88e6237a_4_k_cu_d5e17f40_427914cuda3std3__45__cpo3endE,@object
	.size		_ZN40_INTERNAL_88e6237a_4_k_cu_d5e17f40_427914cuda3std3__45__cpo3endE,(_ZN40_INTERNAL_88e6237a_4_k_cu_d5e17f40_427914cuda3std3__419piecewise_constructE - _ZN40_INTERNAL_88e6237a_4_k_cu_d5e17f40_427914cuda3std3__45__cpo3endE)
_ZN40_INTERNAL_88e6237a_4_k_cu_d5e17f40_427914cuda3std3__45__cpo3endE:
	.zero		1
	.type		_ZN40_INTERNAL_88e6237a_4_k_cu_d5e17f40_427914cuda3std3__419piecewise_constructE,@object
	.size		_ZN40_INTERNAL_88e6237a_4_k_cu_d5e17f40_427914cuda3std3__419piecewise_constructE,(_ZN40_INTERNAL_88e6237a_4_k_cu_d5e17f40_427914cuda3std3__45__cpo4cendE - _ZN40_INTERNAL_88e6237a_4_k_cu_d5e17f40_427914cuda3std3__419piecewise_constructE)
_ZN40_INTERNAL_88e6237a_4_k_cu_d5e17f40_427914cuda3std3__419piecewise_constructE:
	.zero		1
	.type		_ZN40_INTERNAL_88e6237a_4_k_cu_d5e17f40_427914cuda3std3__45__cpo4cendE,@object
	.size		_ZN40_INTERNAL_88e6237a_4_k_cu_d5e17f40_427914cuda3std3__45__cpo4cendE,(_ZN40_INTERNAL_88e6237a_4_k_cu_d5e17f40_427914cuda3std6ranges3__45__cpo4swapE - _ZN40_INTERNAL_88e6237a_4_k_cu_d5e17f40_427914cuda3std3__45__cpo4cendE)
_ZN40_INTERNAL_88e6237a_4_k_cu_d5e17f40_427914cuda3std3__45__cpo4cendE:
	.zero		1
	.type		_ZN40_INTERNAL_88e6237a_4_k_cu_d5e17f40_427914cuda3std6ranges3__45__cpo4swapE,@object
	.size		_ZN40_INTERNAL_88e6237a_4_k_cu_d5e17f40_427914cuda3std6ranges3__45__cpo4swapE,(.L_10 - _ZN40_INTERNAL_88e6237a_4_k_cu_d5e17f40_427914cuda3std6ranges3__45__cpo4swapE)
_ZN40_INTERNAL_88e6237a_4_k_cu_d5e17f40_427914cuda3std6ranges3__45__cpo4swapE:
	.zero		1
.L_10:


//--------------------- .nv.constant0._ZN7cutlass13device_kernelINS_4gemm6kernel13GemmUniversalIN4cute5tupleIJiiiiEEENS1_10collective13CollectiveMmaINS1_35MainloopSm100TmaUmmaWarpSpecializedILi5ELi2ELi4ENS5_IJNS4_1CILi8EEENSA_ILi1EEESC_EEEEENS5_IJNSA_ILi128EEESF_NSA_ILi64EEEEEENS_6half_tENS5_IJSC_llEEESI_NS5_IJlSC_lEEENS4_8TiledMMAINS4_8MMA_AtomIJNS4_26SM100_MMA_F16BF16_2x1SM_SSISI_SI_fLi128ELi128ELNS4_4UMMA5MajorE1ELSP_0ELNSO_7ScaleInE0ELSQ_0EEEEEENS4_6LayoutINS5_IJSC_SC_SC_EEENS5_IJNSA_ILi0EEESV_SV_EEEEENS5_IJNS4_10UnderscoreESY_SY_EEEEENS4_18SM100_TMA_2SM_LOADENS4_14ComposedLayoutINS4_7SwizzleILi3ELi4ELi3EEENS4_18smem_ptr_flag_bitsILi16EEENST_INS5_IJSG_SB_EEENS5_IJSC_SG_EEEEEEEvNS4_8identityENS4_28SM100_TMA_2SM_LOAD_MULTICASTENS12_IS14_S16_NST_INS5_IJSB_SG_EEENS5_IJSG_SC_EEEEEEEvS1B_EENS_8epilogue10collective18CollectiveEpilogueINS1I_23Sm100TmaWarpSpecializedILi4ELi2ELi16ELb1ELb0EEEJNS5_IJSG_SF_SG_EEENS5_IJNST_ISG_SC_EENST_INS5_IJNSA_ILi16EEENSA_ILi2EEEEEES18_EEEEESI_SK_SI_SK_NS1I_6fusion15FusionCallbacksIS1M_NS1U_17LinearCombinationISI_fSI_fLNS_15FloatRoundStyleE2EEES1N_S1T_JEEENS4_5SM1004TMEM4LOAD26SM100_TMEM_LOAD_32dp32b16xENS4_13SM90_TMA_LOADENS12_INS13_ILi1ELi4ELi3EEES16_NST_INS5_IJSB_S1P_EEENS5_IJS1P_SC_EEEEEEENS4_39AutoVectorizingCopyWithAssumedAlignmentILi128EEENS4_14SM90_TMA_STOREES29_S2B_S2B_EEEvvEEEEvNT_6ParamsE --------------------------
	.section	.nv.constant0._ZN7cutlass13device_kernelINS_4gemm6kernel13GemmUniversalIN4cute5tupleIJiiiiEEENS1_10collective13CollectiveMmaINS1_35MainloopSm100TmaUmmaWarpSpecializedILi5ELi2ELi4ENS5_IJNS4_1CILi8EEENSA_ILi1EEESC_EEEEENS5_IJNSA_ILi128EEESF_NSA_ILi64EEEEEENS_6half_tENS5_IJSC_llEEESI_NS5_IJlSC_lEEENS4_8TiledMMAINS4_8MMA_AtomIJNS4_26SM100_MMA_F16BF16_2x1SM_SSISI_SI_fLi128ELi128ELNS4_4UMMA5MajorE1ELSP_0ELNSO_7ScaleInE0ELSQ_0EEEEEENS4_6LayoutINS5_IJSC_SC_SC_EEENS5_IJNSA_ILi0EEESV_SV_EEEEENS5_IJNS4_10UnderscoreESY_SY_EEEEENS4_18SM100_TMA_2SM_LOADENS4_14ComposedLayoutINS4_7SwizzleILi3ELi4ELi3EEENS4_18smem_ptr_flag_bitsILi16EEENST_INS5_IJSG_SB_EEENS5_IJSC_SG_EEEEEEEvNS4_8identityENS4_28SM100_TMA_2SM_LOAD_MULTICASTENS12_IS14_S16_NST_INS5_IJSB_SG_EEENS5_IJSG_SC_EEEEEEEvS1B_EENS_8epilogue10collective18CollectiveEpilogueINS1I_23Sm100TmaWarpSpecializedILi4ELi2ELi16ELb1ELb0EEEJNS5_IJSG_SF_SG_EEENS5_IJNST_ISG_SC_EENST_INS5_IJNSA_ILi16EEENSA_ILi2EEEEEES18_EEEEESI_SK_SI_SK_NS1I_6fusion15FusionCallbacksIS1M_NS1U_17LinearCombinationISI_fSI_fLNS_15FloatRoundStyleE2EEES1N_S1T_JEEENS4_5SM1004TMEM4LOAD26SM100_TMEM_LOAD_32dp32b16xENS4_13SM90_TMA_LOADENS12_INS13_ILi1ELi4ELi3EEES16_NST_INS5_IJSB_S1P_EEENS5_IJS1P_SC_EEEEEEENS4_39AutoVectorizingCopyWithAssumedAlignmentILi128EEENS4_14SM90_TMA_STOREES29_S2B_S2B_EEEvvEEEEvNT_6ParamsE,"a",@progbits
	.sectionflags	@""
	.align	4
.nv.constant0._ZN7cutlass13device_kernelINS_4gemm6kernel13GemmUniversalIN4cute5tupleIJiiiiEEENS1_10collective13CollectiveMmaINS1_35MainloopSm100TmaUmmaWarpSpecializedILi5ELi2ELi4ENS5_IJNS4_1CILi8EEENSA_ILi1EEESC_EEEEENS5_IJNSA_ILi128EEESF_NSA_ILi64EEEEEENS_6half_tENS5_IJSC_llEEESI_NS5_IJlSC_lEEENS4_8TiledMMAINS4_8MMA_AtomIJNS4_26SM100_MMA_F16BF16_2x1SM_SSISI_SI_fLi128ELi128ELNS4_4UMMA5MajorE1ELSP_0ELNSO_7ScaleInE0ELSQ_0EEEEEENS4_6LayoutINS5_IJSC_SC_SC_EEENS5_IJNSA_ILi0EEESV_SV_EEEEENS5_IJNS4_10UnderscoreESY_SY_EEEEENS4_18SM100_TMA_2SM_LOADENS4_14ComposedLayoutINS4_7SwizzleILi3ELi4ELi3EEENS4_18smem_ptr_flag_bitsILi16EEENST_INS5_IJSG_SB_EEENS5_IJSC_SG_EEEEEEEvNS4_8identityENS4_28SM100_TMA_2SM_LOAD_MULTICASTENS12_IS14_S16_NST_INS5_IJSB_SG_EEENS5_IJSG_SC_EEEEEEEvS1B_EENS_8epilogue10collective18CollectiveEpilogueINS1I_23Sm100TmaWarpSpecializedILi4ELi2ELi16ELb1ELb0EEEJNS5_IJSG_SF_SG_EEENS5_IJNST_ISG_SC_EENST_INS5_IJNSA_ILi16EEENSA_ILi2EEEEEES18_EEEEESI_SK_SI_SK_NS1I_6fusion15FusionCallbacksIS1M_NS1U_17LinearCombinationISI_fSI_fLNS_15FloatRoundStyleE2EEES1N_S1T_JEEENS4_5SM1004TMEM4LOAD26SM100_TMEM_LOAD_32dp32b16xENS4_13SM90_TMA_LOADENS12_INS13_ILi1ELi4ELi3EEES16_NST_INS5_IJSB_S1P_EEENS5_IJS1P_SC_EEEEEEENS4_39AutoVectorizingCopyWithAssumedAlignmentILi128EEENS4_14SM90_TMA_STOREES29_S2B_S2B_EEEvvEEEEvNT_6ParamsE:
	.zero		2944


//--------------------- SYMBOLS --------------------------

	.type		.nv.reservedSmem.offset0,@object
	.size		.nv.reservedSmem.offset0,0x4
	.type		.nv.reservedSmem.cap,@object
	.size		.nv.reservedSmem.cap,0x4
	.type		__assertfail,@function
